//
// Generated by NVIDIA NVVM Compiler
//
// Compiler Build ID: CL-36424714
// Cuda compilation tools, release 13.0, V13.0.88
// Based on NVVM 20.0.0
//

.version 9.0
.target sm_100
.address_size 64

	// .globl	_Z12mypagemtimesP7double2PKS_S2_jjj
// _ZZ12mypagemtimesP7double2PKS_S2_jjjE6this_A has been demoted
// _ZZ12mypagemtimesP7double2PKS_S2_jjjE6this_D has been demoted

.visible .entry _Z12mypagemtimesP7double2PKS_S2_jjj(
	.param .u64 .ptr .align 1 _Z12mypagemtimesP7double2PKS_S2_jjj_param_0,
	.param .u64 .ptr .align 1 _Z12mypagemtimesP7double2PKS_S2_jjj_param_1,
	.param .u64 .ptr .align 1 _Z12mypagemtimesP7double2PKS_S2_jjj_param_2,
	.param .u32 _Z12mypagemtimesP7double2PKS_S2_jjj_param_3,
	.param .u32 _Z12mypagemtimesP7double2PKS_S2_jjj_param_4,
	.param .u32 _Z12mypagemtimesP7double2PKS_S2_jjj_param_5
)
{
	.reg .pred 	%p<20>;
	.reg .b32 	%r<164>;
	.reg .b64 	%rd<69>;
	.reg .b64 	%fd<264>;
	// demoted variable
	.shared .align 16 .b8 _ZZ12mypagemtimesP7double2PKS_S2_jjjE6this_A[512];
	// demoted variable
	.shared .align 16 .b8 _ZZ12mypagemtimesP7double2PKS_S2_jjjE6this_D[16384];
	ld.param.u64 	%rd2, [_Z12mypagemtimesP7double2PKS_S2_jjj_param_0];
	ld.param.u64 	%rd3, [_Z12mypagemtimesP7double2PKS_S2_jjj_param_1];
	ld.param.u64 	%rd4, [_Z12mypagemtimesP7double2PKS_S2_jjj_param_2];
	ld.param.u32 	%r50, [_Z12mypagemtimesP7double2PKS_S2_jjj_param_3];
	ld.param.u32 	%r52, [_Z12mypagemtimesP7double2PKS_S2_jjj_param_4];
	ld.param.u32 	%r51, [_Z12mypagemtimesP7double2PKS_S2_jjj_param_5];
	cvta.to.global.u64 	%rd1, %rd4;
	mov.u32 	%r1, %ctaid.x;
	mul.lo.s32 	%r53, %r52, %r50;
	setp.ge.u32 	%p1, %r1, %r53;
	@%p1 bra 	$L__BB0_27;
	cvta.to.global.u64 	%rd5, %rd3;
	mov.u32 	%r2, %tid.x;
	div.u32 	%r54, %r1, %r50;
	shl.b32 	%r55, %r2, 4;
	mov.u32 	%r56, _ZZ12mypagemtimesP7double2PKS_S2_jjjE6this_A;
	add.s32 	%r57, %r56, %r55;
	mul.lo.s32 	%r3, %r54, %r51;
	add.s32 	%r58, %r3, %r2;
	sub.s32 	%r59, %r58, %r54;
	mad.lo.s32 	%r4, %r59, %r50, %r1;
	mul.wide.u32 	%rd6, %r4, 16;
	add.s64 	%rd7, %rd5, %rd6;
	ld.global.v2.f64 	{%fd25, %fd26}, [%rd7];
	st.shared.v2.f64 	[%r57], {%fd25, %fd26};
	setp.eq.s32 	%p2, %r51, 0;
	@%p2 bra 	$L__BB0_14;
	mul.lo.s32 	%r5, %r51, %r2;
	mul.lo.s32 	%r6, %r3, %r51;
	add.s32 	%r61, %r51, -1;
	and.b32  	%r7, %r51, 15;
	setp.lt.u32 	%p3, %r61, 15;
	mov.b32 	%r153, 0;
	@%p3 bra 	$L__BB0_5;
	and.b32  	%r153, %r51, -16;
	neg.s32 	%r150, %r153;
	shl.b32 	%r63, %r5, 4;
	mov.u32 	%r64, _ZZ12mypagemtimesP7double2PKS_S2_jjjE6this_D;
	add.s32 	%r65, %r63, %r64;
	add.s32 	%r149, %r65, 128;
	mov.b32 	%r151, 0;
$L__BB0_4:
	.pragma "nounroll";
	add.s32 	%r66, %r151, %r5;
	add.s32 	%r67, %r66, %r6;
	mul.wide.u32 	%rd8, %r67, 16;
	add.s64 	%rd9, %rd1, %rd8;
	ld.global.v2.f64 	{%fd27, %fd28}, [%rd9];
	st.shared.v2.f64 	[%r149+-128], {%fd27, %fd28};
	add.s32 	%r68, %r67, 1;
	mul.wide.u32 	%rd10, %r68, 16;
	add.s64 	%rd11, %rd1, %rd10;
	ld.global.v2.f64 	{%fd29, %fd30}, [%rd11];
	st.shared.v2.f64 	[%r149+-112], {%fd29, %fd30};
	add.s32 	%r69, %r67, 2;
	mul.wide.u32 	%rd12, %r69, 16;
	add.s64 	%rd13, %rd1, %rd12;
	ld.global.v2.f64 	{%fd31, %fd32}, [%rd13];
	st.shared.v2.f64 	[%r149+-96], {%fd31, %fd32};
	add.s32 	%r70, %r67, 3;
	mul.wide.u32 	%rd14, %r70, 16;
	add.s64 	%rd15, %rd1, %rd14;
	ld.global.v2.f64 	{%fd33, %fd34}, [%rd15];
	st.shared.v2.f64 	[%r149+-80], {%fd33, %fd34};
	add.s32 	%r71, %r67, 4;
	mul.wide.u32 	%rd16, %r71, 16;
	add.s64 	%rd17, %rd1, %rd16;
	ld.global.v2.f64 	{%fd35, %fd36}, [%rd17];
	st.shared.v2.f64 	[%r149+-64], {%fd35, %fd36};
	add.s32 	%r72, %r67, 5;
	mul.wide.u32 	%rd18, %r72, 16;
	add.s64 	%rd19, %rd1, %rd18;
	ld.global.v2.f64 	{%fd37, %fd38}, [%rd19];
	st.shared.v2.f64 	[%r149+-48], {%fd37, %fd38};
	add.s32 	%r73, %r67, 6;
	mul.wide.u32 	%rd20, %r73, 16;
	add.s64 	%rd21, %rd1, %rd20;
	ld.global.v2.f64 	{%fd39, %fd40}, [%rd21];
	st.shared.v2.f64 	[%r149+-32], {%fd39, %fd40};
	add.s32 	%r74, %r67, 7;
	mul.wide.u32 	%rd22, %r74, 16;
	add.s64 	%rd23, %rd1, %rd22;
	ld.global.v2.f64 	{%fd41, %fd42}, [%rd23];
	st.shared.v2.f64 	[%r149+-16], {%fd41, %fd42};
	add.s32 	%r75, %r67, 8;
	mul.wide.u32 	%rd24, %r75, 16;
	add.s64 	%rd25, %rd1, %rd24;
	ld.global.v2.f64 	{%fd43, %fd44}, [%rd25];
	st.shared.v2.f64 	[%r149], {%fd43, %fd44};
	add.s32 	%r76, %r67, 9;
	mul.wide.u32 	%rd26, %r76, 16;
	add.s64 	%rd27, %rd1, %rd26;
	ld.global.v2.f64 	{%fd45, %fd46}, [%rd27];
	st.shared.v2.f64 	[%r149+16], {%fd45, %fd46};
	add.s32 	%r77, %r67, 10;
	mul.wide.u32 	%rd28, %r77, 16;
	add.s64 	%rd29, %rd1, %rd28;
	ld.global.v2.f64 	{%fd47, %fd48}, [%rd29];
	st.shared.v2.f64 	[%r149+32], {%fd47, %fd48};
	add.s32 	%r78, %r67, 11;
	mul.wide.u32 	%rd30, %r78, 16;
	add.s64 	%rd31, %rd1, %rd30;
	ld.global.v2.f64 	{%fd49, %fd50}, [%rd31];
	st.shared.v2.f64 	[%r149+48], {%fd49, %fd50};
	add.s32 	%r79, %r67, 12;
	mul.wide.u32 	%rd32, %r79, 16;
	add.s64 	%rd33, %rd1, %rd32;
	ld.global.v2.f64 	{%fd51, %fd52}, [%rd33];
	st.shared.v2.f64 	[%r149+64], {%fd51, %fd52};
	add.s32 	%r80, %r67, 13;
	mul.wide.u32 	%rd34, %r80, 16;
	add.s64 	%rd35, %rd1, %rd34;
	ld.global.v2.f64 	{%fd53, %fd54}, [%rd35];
	st.shared.v2.f64 	[%r149+80], {%fd53, %fd54};
	add.s32 	%r81, %r67, 14;
	mul.wide.u32 	%rd36, %r81, 16;
	add.s64 	%rd37, %rd1, %rd36;
	ld.global.v2.f64 	{%fd55, %fd56}, [%rd37];
	st.shared.v2.f64 	[%r149+96], {%fd55, %fd56};
	add.s32 	%r82, %r67, 15;
	mul.wide.u32 	%rd38, %r82, 16;
	add.s64 	%rd39, %rd1, %rd38;
	ld.global.v2.f64 	{%fd57, %fd58}, [%rd39];
	st.shared.v2.f64 	[%r149+112], {%fd57, %fd58};
	add.s32 	%r151, %r151, 16;
	add.s32 	%r150, %r150, 16;
	add.s32 	%r149, %r149, 256;
	setp.ne.s32 	%p4, %r150, 0;
	@%p4 bra 	$L__BB0_4;
$L__BB0_5:
	setp.eq.s32 	%p5, %r7, 0;
	@%p5 bra 	$L__BB0_14;
	and.b32  	%r18, %r51, 7;
	setp.lt.u32 	%p6, %r7, 8;
	@%p6 bra 	$L__BB0_8;
	add.s32 	%r83, %r153, %r5;
	shl.b32 	%r84, %r83, 4;
	mov.u32 	%r85, _ZZ12mypagemtimesP7double2PKS_S2_jjjE6this_D;
	add.s32 	%r86, %r85, %r84;
	add.s32 	%r87, %r83, %r6;
	mul.wide.u32 	%rd40, %r87, 16;
	add.s64 	%rd41, %rd1, %rd40;
	ld.global.v2.f64 	{%fd59, %fd60}, [%rd41];
	st.shared.v2.f64 	[%r86], {%fd59, %fd60};
	add.s32 	%r88, %r87, 1;
	mul.wide.u32 	%rd42, %r88, 16;
	add.s64 	%rd43, %rd1, %rd42;
	ld.global.v2.f64 	{%fd61, %fd62}, [%rd43];
	st.shared.v2.f64 	[%r86+16], {%fd61, %fd62};
	add.s32 	%r89, %r87, 2;
	mul.wide.u32 	%rd44, %r89, 16;
	add.s64 	%rd45, %rd1, %rd44;
	ld.global.v2.f64 	{%fd63, %fd64}, [%rd45];
	st.shared.v2.f64 	[%r86+32], {%fd63, %fd64};
	add.s32 	%r90, %r87, 3;
	mul.wide.u32 	%rd46, %r90, 16;
	add.s64 	%rd47, %rd1, %rd46;
	ld.global.v2.f64 	{%fd65, %fd66}, [%rd47];
	st.shared.v2.f64 	[%r86+48], {%fd65, %fd66};
	add.s32 	%r91, %r87, 4;
	mul.wide.u32 	%rd48, %r91, 16;
	add.s64 	%rd49, %rd1, %rd48;
	ld.global.v2.f64 	{%fd67, %fd68}, [%rd49];
	st.shared.v2.f64 	[%r86+64], {%fd67, %fd68};
	add.s32 	%r92, %r87, 5;
	mul.wide.u32 	%rd50, %r92, 16;
	add.s64 	%rd51, %rd1, %rd50;
	ld.global.v2.f64 	{%fd69, %fd70}, [%rd51];
	st.shared.v2.f64 	[%r86+80], {%fd69, %fd70};
	add.s32 	%r93, %r87, 6;
	mul.wide.u32 	%rd52, %r93, 16;
	add.s64 	%rd53, %rd1, %rd52;
	ld.global.v2.f64 	{%fd71, %fd72}, [%rd53];
	st.shared.v2.f64 	[%r86+96], {%fd71, %fd72};
	add.s32 	%r94, %r87, 7;
	mul.wide.u32 	%rd54, %r94, 16;
	add.s64 	%rd55, %rd1, %rd54;
	ld.global.v2.f64 	{%fd73, %fd74}, [%rd55];
	st.shared.v2.f64 	[%r86+112], {%fd73, %fd74};
	add.s32 	%r153, %r153, 8;
$L__BB0_8:
	setp.eq.s32 	%p7, %r18, 0;
	@%p7 bra 	$L__BB0_14;
	and.b32  	%r21, %r51, 3;
	setp.lt.u32 	%p8, %r18, 4;
	@%p8 bra 	$L__BB0_11;
	add.s32 	%r95, %r153, %r5;
	shl.b32 	%r96, %r95, 4;
	mov.u32 	%r97, _ZZ12mypagemtimesP7double2PKS_S2_jjjE6this_D;
	add.s32 	%r98, %r97, %r96;
	add.s32 	%r99, %r95, %r6;
	mul.wide.u32 	%rd56, %r99, 16;
	add.s64 	%rd57, %rd1, %rd56;
	ld.global.v2.f64 	{%fd75, %fd76}, [%rd57];
	st.shared.v2.f64 	[%r98], {%fd75, %fd76};
	add.s32 	%r100, %r99, 1;
	mul.wide.u32 	%rd58, %r100, 16;
	add.s64 	%rd59, %rd1, %rd58;
	ld.global.v2.f64 	{%fd77, %fd78}, [%rd59];
	st.shared.v2.f64 	[%r98+16], {%fd77, %fd78};
	add.s32 	%r101, %r99, 2;
	mul.wide.u32 	%rd60, %r101, 16;
	add.s64 	%rd61, %rd1, %rd60;
	ld.global.v2.f64 	{%fd79, %fd80}, [%rd61];
	st.shared.v2.f64 	[%r98+32], {%fd79, %fd80};
	add.s32 	%r102, %r99, 3;
	mul.wide.u32 	%rd62, %r102, 16;
	add.s64 	%rd63, %rd1, %rd62;
	ld.global.v2.f64 	{%fd81, %fd82}, [%rd63];
	st.shared.v2.f64 	[%r98+48], {%fd81, %fd82};
	add.s32 	%r153, %r153, 4;
$L__BB0_11:
	setp.eq.s32 	%p9, %r21, 0;
	@%p9 bra 	$L__BB0_14;
	add.s32 	%r103, %r153, %r5;
	shl.b32 	%r104, %r103, 4;
	mov.u32 	%r105, _ZZ12mypagemtimesP7double2PKS_S2_jjjE6this_D;
	add.s32 	%r156, %r105, %r104;
	neg.s32 	%r155, %r21;
$L__BB0_13:
	.pragma "nounroll";
	add.s32 	%r106, %r153, %r5;
	add.s32 	%r107, %r106, %r6;
	mul.wide.u32 	%rd64, %r107, 16;
	add.s64 	%rd65, %rd1, %rd64;
	ld.global.v2.f64 	{%fd83, %fd84}, [%rd65];
	st.shared.v2.f64 	[%r156], {%fd83, %fd84};
	add.s32 	%r153, %r153, 1;
	add.s32 	%r156, %r156, 16;
	add.s32 	%r155, %r155, 1;
	setp.ne.s32 	%p10, %r155, 0;
	@%p10 bra 	$L__BB0_13;
$L__BB0_14:
	setp.eq.s32 	%p11, %r51, 0;
	bar.sync 	0;
	mov.f64 	%fd262, 0d0000000000000000;
	mov.f64 	%fd263, %fd262;
	@%p11 bra 	$L__BB0_26;
	add.s32 	%r109, %r51, -1;
	and.b32  	%r32, %r51, 7;
	setp.lt.u32 	%p12, %r109, 7;
	mov.f64 	%fd263, 0d0000000000000000;
	mov.b32 	%r162, 0;
	mov.f64 	%fd262, %fd263;
	@%p12 bra 	$L__BB0_18;
	and.b32  	%r162, %r51, -8;
	neg.s32 	%r160, %r162;
	mov.u32 	%r112, _ZZ12mypagemtimesP7double2PKS_S2_jjjE6this_D;
	add.s32 	%r159, %r112, %r55;
	shl.b32 	%r36, %r51, 7;
	add.s32 	%r158, %r56, 64;
	shl.b32 	%r37, %r51, 4;
	mov.f64 	%fd263, 0d0000000000000000;
$L__BB0_17:
	.pragma "nounroll";
	ld.shared.v2.f64 	{%fd89, %fd90}, [%r159];
	ld.shared.v2.f64 	{%fd91, %fd92}, [%r158+-64];
	mul.f64 	%fd93, %fd89, %fd91;
	mul.f64 	%fd94, %fd90, %fd92;
	sub.f64 	%fd95, %fd93, %fd94;
	add.f64 	%fd96, %fd263, %fd95;
	mul.f64 	%fd97, %fd90, %fd91;
	fma.rn.f64 	%fd98, %fd92, %fd89, %fd97;
	add.f64 	%fd99, %fd262, %fd98;
	add.s32 	%r114, %r159, %r37;
	ld.shared.v2.f64 	{%fd100, %fd101}, [%r114];
	ld.shared.v2.f64 	{%fd102, %fd103}, [%r158+-48];
	mul.f64 	%fd104, %fd100, %fd102;
	mul.f64 	%fd105, %fd101, %fd103;
	sub.f64 	%fd106, %fd104, %fd105;
	add.f64 	%fd107, %fd96, %fd106;
	mul.f64 	%fd108, %fd101, %fd102;
	fma.rn.f64 	%fd109, %fd103, %fd100, %fd108;
	add.f64 	%fd110, %fd99, %fd109;
	add.s32 	%r115, %r114, %r37;
	ld.shared.v2.f64 	{%fd111, %fd112}, [%r115];
	ld.shared.v2.f64 	{%fd113, %fd114}, [%r158+-32];
	mul.f64 	%fd115, %fd111, %fd113;
	mul.f64 	%fd116, %fd112, %fd114;
	sub.f64 	%fd117, %fd115, %fd116;
	add.f64 	%fd118, %fd107, %fd117;
	mul.f64 	%fd119, %fd112, %fd113;
	fma.rn.f64 	%fd120, %fd114, %fd111, %fd119;
	add.f64 	%fd121, %fd110, %fd120;
	add.s32 	%r116, %r115, %r37;
	ld.shared.v2.f64 	{%fd122, %fd123}, [%r116];
	ld.shared.v2.f64 	{%fd124, %fd125}, [%r158+-16];
	mul.f64 	%fd126, %fd122, %fd124;
	mul.f64 	%fd127, %fd123, %fd125;
	sub.f64 	%fd128, %fd126, %fd127;
	add.f64 	%fd129, %fd118, %fd128;
	mul.f64 	%fd130, %fd123, %fd124;
	fma.rn.f64 	%fd131, %fd125, %fd122, %fd130;
	add.f64 	%fd132, %fd121, %fd131;
	add.s32 	%r117, %r116, %r37;
	ld.shared.v2.f64 	{%fd133, %fd134}, [%r117];
	ld.shared.v2.f64 	{%fd135, %fd136}, [%r158];
	mul.f64 	%fd137, %fd133, %fd135;
	mul.f64 	%fd138, %fd134, %fd136;
	sub.f64 	%fd139, %fd137, %fd138;
	add.f64 	%fd140, %fd129, %fd139;
	mul.f64 	%fd141, %fd134, %fd135;
	fma.rn.f64 	%fd142, %fd136, %fd133, %fd141;
	add.f64 	%fd143, %fd132, %fd142;
	add.s32 	%r118, %r117, %r37;
	ld.shared.v2.f64 	{%fd144, %fd145}, [%r118];
	ld.shared.v2.f64 	{%fd146, %fd147}, [%r158+16];
	mul.f64 	%fd148, %fd144, %fd146;
	mul.f64 	%fd149, %fd145, %fd147;
	sub.f64 	%fd150, %fd148, %fd149;
	add.f64 	%fd151, %fd140, %fd150;
	mul.f64 	%fd152, %fd145, %fd146;
	fma.rn.f64 	%fd153, %fd147, %fd144, %fd152;
	add.f64 	%fd154, %fd143, %fd153;
	add.s32 	%r119, %r118, %r37;
	ld.shared.v2.f64 	{%fd155, %fd156}, [%r119];
	ld.shared.v2.f64 	{%fd157, %fd158}, [%r158+32];
	mul.f64 	%fd159, %fd155, %fd157;
	mul.f64 	%fd160, %fd156, %fd158;
	sub.f64 	%fd161, %fd159, %fd160;
	add.f64 	%fd162, %fd151, %fd161;
	mul.f64 	%fd163, %fd156, %fd157;
	fma.rn.f64 	%fd164, %fd158, %fd155, %fd163;
	add.f64 	%fd165, %fd154, %fd164;
	add.s32 	%r120, %r119, %r37;
	ld.shared.v2.f64 	{%fd166, %fd167}, [%r120];
	ld.shared.v2.f64 	{%fd168, %fd169}, [%r158+48];
	mul.f64 	%fd170, %fd166, %fd168;
	mul.f64 	%fd171, %fd167, %fd169;
	sub.f64 	%fd172, %fd170, %fd171;
	add.f64 	%fd263, %fd162, %fd172;
	mul.f64 	%fd173, %fd167, %fd168;
	fma.rn.f64 	%fd174, %fd169, %fd166, %fd173;
	add.f64 	%fd262, %fd165, %fd174;
	add.s32 	%r160, %r160, 8;
	add.s32 	%r159, %r159, %r36;
	add.s32 	%r158, %r158, 128;
	setp.ne.s32 	%p13, %r160, 0;
	@%p13 bra 	$L__BB0_17;
$L__BB0_18:
	setp.eq.s32 	%p14, %r32, 0;
	@%p14 bra 	$L__BB0_26;
	and.b32  	%r45, %r51, 3;
	setp.lt.u32 	%p15, %r32, 4;
	@%p15 bra 	$L__BB0_21;
	mad.lo.s32 	%r121, %r162, %r51, %r2;
	shl.b32 	%r122, %r121, 4;
	mov.u32 	%r123, _ZZ12mypagemtimesP7double2PKS_S2_jjjE6this_D;
	add.s32 	%r124, %r123, %r122;
	ld.shared.v2.f64 	{%fd176, %fd177}, [%r124];
	shl.b32 	%r125, %r162, 4;
	add.s32 	%r127, %r56, %r125;
	ld.shared.v2.f64 	{%fd178, %fd179}, [%r127];
	mul.f64 	%fd180, %fd176, %fd178;
	mul.f64 	%fd181, %fd177, %fd179;
	sub.f64 	%fd182, %fd180, %fd181;
	add.f64 	%fd183, %fd263, %fd182;
	mul.f64 	%fd184, %fd177, %fd178;
	fma.rn.f64 	%fd185, %fd179, %fd176, %fd184;
	add.f64 	%fd186, %fd262, %fd185;
	shl.b32 	%r128, %r51, 4;
	add.s32 	%r129, %r124, %r128;
	ld.shared.v2.f64 	{%fd187, %fd188}, [%r129];
	ld.shared.v2.f64 	{%fd189, %fd190}, [%r127+16];
	mul.f64 	%fd191, %fd187, %fd189;
	mul.f64 	%fd192, %fd188, %fd190;
	sub.f64 	%fd193, %fd191, %fd192;
	add.f64 	%fd194, %fd183, %fd193;
	mul.f64 	%fd195, %fd188, %fd189;
	fma.rn.f64 	%fd196, %fd190, %fd187, %fd195;
	add.f64 	%fd197, %fd186, %fd196;
	add.s32 	%r130, %r129, %r128;
	ld.shared.v2.f64 	{%fd198, %fd199}, [%r130];
	ld.shared.v2.f64 	{%fd200, %fd201}, [%r127+32];
	mul.f64 	%fd202, %fd198, %fd200;
	mul.f64 	%fd203, %fd199, %fd201;
	sub.f64 	%fd204, %fd202, %fd203;
	add.f64 	%fd205, %fd194, %fd204;
	mul.f64 	%fd206, %fd199, %fd200;
	fma.rn.f64 	%fd207, %fd201, %fd198, %fd206;
	add.f64 	%fd208, %fd197, %fd207;
	add.s32 	%r131, %r130, %r128;
	ld.shared.v2.f64 	{%fd209, %fd210}, [%r131];
	ld.shared.v2.f64 	{%fd211, %fd212}, [%r127+48];
	mul.f64 	%fd213, %fd209, %fd211;
	mul.f64 	%fd214, %fd210, %fd212;
	sub.f64 	%fd215, %fd213, %fd214;
	add.f64 	%fd263, %fd205, %fd215;
	mul.f64 	%fd216, %fd210, %fd211;
	fma.rn.f64 	%fd217, %fd212, %fd209, %fd216;
	add.f64 	%fd262, %fd208, %fd217;
	add.s32 	%r162, %r162, 4;
$L__BB0_21:
	setp.eq.s32 	%p16, %r45, 0;
	@%p16 bra 	$L__BB0_26;
	setp.eq.s32 	%p17, %r45, 1;
	@%p17 bra 	$L__BB0_24;
	mad.lo.s32 	%r132, %r162, %r51, %r2;
	shl.b32 	%r133, %r132, 4;
	mov.u32 	%r134, _ZZ12mypagemtimesP7double2PKS_S2_jjjE6this_D;
	add.s32 	%r135, %r134, %r133;
	ld.shared.v2.f64 	{%fd219, %fd220}, [%r135];
	shl.b32 	%r136, %r162, 4;
	add.s32 	%r138, %r56, %r136;
	ld.shared.v2.f64 	{%fd221, %fd222}, [%r138];
	mul.f64 	%fd223, %fd219, %fd221;
	mul.f64 	%fd224, %fd220, %fd222;
	sub.f64 	%fd225, %fd223, %fd224;
	add.f64 	%fd226, %fd263, %fd225;
	mul.f64 	%fd227, %fd220, %fd221;
	fma.rn.f64 	%fd228, %fd222, %fd219, %fd227;
	add.f64 	%fd229, %fd262, %fd228;
	shl.b32 	%r139, %r51, 4;
	add.s32 	%r140, %r135, %r139;
	ld.shared.v2.f64 	{%fd230, %fd231}, [%r140];
	ld.shared.v2.f64 	{%fd232, %fd233}, [%r138+16];
	mul.f64 	%fd234, %fd230, %fd232;
	mul.f64 	%fd235, %fd231, %fd233;
	sub.f64 	%fd236, %fd234, %fd235;
	add.f64 	%fd263, %fd226, %fd236;
	mul.f64 	%fd237, %fd231, %fd232;
	fma.rn.f64 	%fd238, %fd233, %fd230, %fd237;
	add.f64 	%fd262, %fd229, %fd238;
	add.s32 	%r162, %r162, 2;
$L__BB0_24:
	and.b32  	%r141, %r51, 1;
	setp.eq.b32 	%p18, %r141, 1;
	not.pred 	%p19, %p18;
	@%p19 bra 	$L__BB0_26;
	mad.lo.s32 	%r142, %r162, %r51, %r2;
	shl.b32 	%r143, %r142, 4;
	mov.u32 	%r144, _ZZ12mypagemtimesP7double2PKS_S2_jjjE6this_D;
	add.s32 	%r145, %r144, %r143;
	ld.shared.v2.f64 	{%fd239, %fd240}, [%r145];
	shl.b32 	%r146, %r162, 4;
	add.s32 	%r148, %r56, %r146;
	ld.shared.v2.f64 	{%fd241, %fd242}, [%r148];
	mul.f64 	%fd243, %fd239, %fd241;
	mul.f64 	%fd244, %fd240, %fd242;
	sub.f64 	%fd245, %fd243, %fd244;
	add.f64 	%fd263, %fd263, %fd245;
	mul.f64 	%fd246, %fd240, %fd241;
	fma.rn.f64 	%fd247, %fd242, %fd239, %fd246;
	add.f64 	%fd262, %fd262, %fd247;
$L__BB0_26:
	cvta.to.global.u64 	%rd66, %rd2;
	mul.wide.u32 	%rd67, %r4, 16;
	add.s64 	%rd68, %rd66, %rd67;
	st.global.v2.f64 	[%rd68], {%fd263, %fd262};
$L__BB0_27:
	ret;

}


// ===== COMPILED SASS (sm_100) =====

	.target	sm_100

	.elftype	@"ET_EXEC"


//--------------------- .note.nv.tkinfo           --------------------------
	.section	.note.nv.tkinfo,"",@"SHT_NOTE"
	.sectionflags	@"SHF_NOTE_NV_TKINFO"
	.tkinfo
        /*0018*/ 	.word	0x00000002
        /*0030*/ 	.string	""
        /*0030*/ 	.string	"ptxas"
        /*0030*/ 	.string	"Cuda compilation tools, release 13.0, V13.0.88"
        /*0030*/ 	.string	"Build cuda_13.0.r13.0/compiler.36424714_0"
        /*0030*/ 	.string	"-arch sm_100 -m 64 "



//--------------------- .note.nv.cuinfo           --------------------------
	.section	.note.nv.cuinfo,"",@"SHT_NOTE"
	.sectionflags	@"SHF_NOTE_NV_CUINFO"
        /*0018*/ 	.short	0x0002
        /*001a*/ 	.short	0x0064
        /*001c*/ 	.short	0x0082
	.zero		2


//--------------------- .nv.info                  --------------------------
	.section	.nv.info,"",@"SHT_CUDA_INFO"
	.align	4


	//----- nvinfo : EIATTR_REGCOUNT
	.align		4
        /*0000*/ 	.byte	0x04, 0x2f
        /*0002*/ 	.short	(.L_1 - .L_0)
	.align		4
.L_0:
        /*0004*/ 	.word	index@(_Z12mypagemtimesP7double2PKS_S2_jjj)
        /*0008*/ 	.word	0x00000020


	//----- nvinfo : EIATTR_FRAME_SIZE
	.align		4
.L_1:
        /*000c*/ 	.byte	0x04, 0x11
        /*000e*/ 	.short	(.L_3 - .L_2)
	.align		4
.L_2:
        /*0010*/ 	.word	index@(_Z12mypagemtimesP7double2PKS_S2_jjj)
        /*0014*/ 	.word	0x00000000


	//----- nvinfo : EIATTR_MIN_STACK_SIZE
	.align		4
.L_3:
        /*0018*/ 	.byte	0x04, 0x12
        /*001a*/ 	.short	(.L_5 - .L_4)
	.align		4
.L_4:
        /*001c*/ 	.word	index@(_Z12mypagemtimesP7double2PKS_S2_jjj)
        /*0020*/ 	.word	0x00000000
.L_5:


//--------------------- .nv.compat                --------------------------
	.section	.nv.compat,"",@"SHT_CUDA_COMPAT_INFO"
	.align	4
        /*0000*/ 	.byte	0x02, 0x09, 0x00, 0x00, 0x02, 0x02, 0x01, 0x00, 0x02, 0x05, 0x05, 0x00, 0x03, 0x07, 0x01, 0x01
        /*0010*/ 	.byte	0x02, 0x03, 0x00, 0x00, 0x02, 0x06, 0x01, 0x00, 0x04, 0x0b, 0x08, 0x00, 0x01, 0x00, 0x00, 0x00
        /*0020*/ 	.byte	0x00, 0x00, 0x00, 0x00


//--------------------- .nv.info._Z12mypagemtimesP7double2PKS_S2_jjj --------------------------
	.section	.nv.info._Z12mypagemtimesP7double2PKS_S2_jjj,"",@"SHT_CUDA_INFO"
	.sectionflags	@""
	.align	4


	//----- nvinfo : EIATTR_CUDA_API_VERSION
	.align		4
        /*0000*/ 	.byte	0x04, 0x37
        /*0002*/ 	.short	(.L_7 - .L_6)
.L_6:
        /*0004*/ 	.word	0x00000082


	//----- nvinfo : EIATTR_KPARAM_INFO
	.align		4
.L_7:
        /*0008*/ 	.byte	0x04, 0x17
        /*000a*/ 	.short	(.L_9 - .L_8)
.L_8:
        /*000c*/ 	.word	0x00000000
        /*0010*/ 	.short	0x0005
        /*0012*/ 	.short	0x0020
        /*0014*/ 	.byte	0x00, 0xf0, 0x11, 0x00


	//----- nvinfo : EIATTR_KPARAM_INFO
	.align		4
.L_9:
        /*0018*/ 	.byte	0x04, 0x17
        /*001a*/ 	.short	(.L_11 - .L_10)
.L_10:
        /*001c*/ 	.word	0x00000000
        /*0020*/ 	.short	0x0004
        /*0022*/ 	.short	0x001c
        /*0024*/ 	.byte	0x00, 0xf0, 0x11, 0x00


	//----- nvinfo : EIATTR_KPARAM_INFO
	.align		4
.L_11:
        /*0028*/ 	.byte	0x04, 0x17
        /*002a*/ 	.short	(.L_13 - .L_12)
.L_12:
        /*002c*/ 	.word	0x00000000
        /*0030*/ 	.short	0x0003
        /*0032*/ 	.short	0x0018
        /*0034*/ 	.byte	0x00, 0xf0, 0x11, 0x00


	//----- nvinfo : EIATTR_KPARAM_INFO
	.align		4
.L_13:
        /*0038*/ 	.byte	0x04, 0x17
        /*003a*/ 	.short	(.L_15 - .L_14)
.L_14:
        /*003c*/ 	.word	0x00000000
        /*0040*/ 	.short	0x0002
        /*0042*/ 	.short	0x0010
        /*0044*/ 	.byte	0x00, 0xf5, 0x21, 0x00


	//----- nvinfo : EIATTR_KPARAM_INFO
	.align		4
.L_15:
        /*0048*/ 	.byte	0x04, 0x17
        /*004a*/ 	.short	(.L_17 - .L_16)
.L_16:
        /*004c*/ 	.word	0x00000000
        /*0050*/ 	.short	0x0001
        /*0052*/ 	.short	0x0008
        /*0054*/ 	.byte	0x00, 0xf5, 0x21, 0x00


	//----- nvinfo : EIATTR_KPARAM_INFO
	.align		4
.L_17:
        /*0058*/ 	.byte	0x04, 0x17
        /*005a*/ 	.short	(.L_19 - .L_18)
.L_18:
        /*005c*/ 	.word	0x00000000
        /*0060*/ 	.short	0x0000
        /*0062*/ 	.short	0x0000
        /*0064*/ 	.byte	0x00, 0xf5, 0x21, 0x00


	//----- nvinfo : EIATTR_SPARSE_MMA_MASK
	.align		4
.L_19:
        /*0068*/ 	.byte	0x03, 0x50
        /*006a*/ 	.short	0x0000


	//----- nvinfo : EIATTR_MAXREG_COUNT
	.align		4
        /*006c*/ 	.byte	0x03, 0x1b
        /*006e*/ 	.short	0x00ff


	//----- nvinfo : EIATTR_NUM_BARRIERS
	.align		4
        /*0070*/ 	.byte	0x02, 0x4c
        /*0072*/ 	.byte	0x01
	.zero		1


	//----- nvinfo : EIATTR_MERCURY_ISA_VERSION
	.align		4
        /*0074*/ 	.byte	0x03, 0x5f
        /*0076*/ 	.short	0x0101


	//----- nvinfo : EIATTR_VRC_CTA_INIT_COUNT
	.align		4
        /*0078*/ 	.byte	0x02, 0x4a
	.zero		1
	.zero		1


	//----- nvinfo : EIATTR_EXIT_INSTR_OFFSETS
	.align		4
        /*007c*/ 	.byte	0x04, 0x1c
        /*007e*/ 	.short	(.L_21 - .L_20)


	//   ....[0]....
.L_20:
        /*0080*/ 	.word	0x00000050


	//   ....[1]....
        /*0084*/ 	.word	0x000018d0


	//----- nvinfo : EIATTR_CBANK_PARAM_SIZE
	.align		4
.L_21:
        /*0088*/ 	.byte	0x03, 0x19
        /*008a*/ 	.short	0x0024


	//----- nvinfo : EIATTR_PARAM_CBANK
	.align		4
        /*008c*/ 	.byte	0x04, 0x0a
        /*008e*/ 	.short	(.L_23 - .L_22)
	.align		4
.L_22:
        /*0090*/ 	.word	index@(.nv.constant0._Z12mypagemtimesP7double2PKS_S2_jjj)
        /*0094*/ 	.short	0x0380
        /*0096*/ 	.short	0x0024


	//----- nvinfo : EIATTR_SW_WAR
	.align		4
.L_23:
        /*0098*/ 	.byte	0x04, 0x36
        /*009a*/ 	.short	(.L_25 - .L_24)
.L_24:
        /*009c*/ 	.word	0x00000008
.L_25:


//--------------------- .nv.callgraph             --------------------------
	.section	.nv.callgraph,"",@"SHT_CUDA_CALLGRAPH"
	.align	4
	.sectionentsize	8
	.align		4
        /*0000*/ 	.word	0x00000000
	.align		4
        /*0004*/ 	.word	0xffffffff
	.align		4
        /*0008*/ 	.word	0x00000000
	.align		4
        /*000c*/ 	.word	0xfffffffe
	.align		4
        /*0010*/ 	.word	0x00000000
	.align		4
        /*0014*/ 	.word	0xfffffffd
	.align		4
        /*0018*/ 	.word	0x00000000
	.align		4
        /*001c*/ 	.word	0xfffffffc


//--------------------- .text._Z12mypagemtimesP7double2PKS_S2_jjj --------------------------
	.section	.text._Z12mypagemtimesP7double2PKS_S2_jjj,"ax",@progbits
	.align	128
        .global         _Z12mypagemtimesP7double2PKS_S2_jjj
        .type           _Z12mypagemtimesP7double2PKS_S2_jjj,@function
        .size           _Z12mypagemtimesP7double2PKS_S2_jjj,(.L_x_12 - _Z12mypagemtimesP7double2PKS_S2_jjj)
        .other          _Z12mypagemtimesP7double2PKS_S2_jjj,@"STO_CUDA_ENTRY STV_DEFAULT"
_Z12mypagemtimesP7double2PKS_S2_jjj:
.text._Z12mypagemtimesP7double2PKS_S2_jjj:
[----:B------:R-:W-:Y:S08]  /*0000*/  LDC R1, c[0x0][0x37c] ;  /* 0x0000df00ff017b82 */ /* 0x000ff00000000800 */
[----:B------:R-:W0:Y:S08]  /*0010*/  LDC.64 R4, c[0x0][0x398] ;  /* 0x0000e600ff047b82 */ /* 0x000e300000000a00 */
[----:B------:R-:W1:Y:S01]  /*0020*/  S2UR UR4, SR_CTAID.X ;  /* 0x00000000000479c3 */ /* 0x000e620000002500 */
[----:B0-----:R-:W-:-:S05]  /*0030*/  IMAD R5, R5, R4, RZ ;  /* 0x0000000405057224 */ /* 0x001fca00078e02ff */
[----:B-1----:R-:W-:-:S13]  /*0040*/  ISETP.LE.U32.AND P0, PT, R5, UR4, PT ;  /* 0x0000000405007c0c */ /* 0x002fda000bf03070 */
[----:B------:R-:W-:Y:S05]  /*0050*/  @P0 EXIT ;  /* 0x000000000000094d */ /* 0x000fea0003800000 */
[----:B------:R-:W0:Y:S01]  /*0060*/  I2F.U32.RP R0, R4 ;  /* 0x0000000400007306 */ /* 0x000e220000209000 */
[----:B------:R-:W-:Y:S01]  /*0070*/  ISETP.NE.U32.AND P2, PT, R4, RZ, PT ;  /* 0x000000ff0400720c */ /* 0x000fe20003f45070 */
[----:B------:R-:W1:Y:S01]  /*0080*/  LDC.64 R6, c[0x0][0x388] ;  /* 0x0000e200ff067b82 */ /* 0x000e620000000a00 */
[----:B------:R-:W2:Y:S05]  /*0090*/  LDCU.64 UR10, c[0x0][0x358] ;  /* 0x00006b00ff0a77ac */ /* 0x000eaa0008000a00 */
[----:B0-----:R-:W0:Y:S02]  /*00a0*/  MUFU.RCP R0, R0 ;  /* 0x0000000000007308 */ /* 0x001e240000001000 */
[----:B0-----:R-:W-:-:S02]  /*00b0*/  VIADD R2, R0, 0xffffffe ;  /* 0x0ffffffe00027836 */ /* 0x001fc40000000000 */
[----:B------:R-:W0:Y:S04]  /*00c0*/  S2R R0, SR_TID.X ;  /* 0x0000000000007919 */ /* 0x000e280000002100 */
[----:B------:R3:W4:Y:S02]  /*00d0*/  F2I.FTZ.U32.TRUNC.NTZ R3, R2 ;  /* 0x0000000200037305 */ /* 0x000724000021f000 */
[----:B---3--:R-:W-:Y:S02]  /*00e0*/  HFMA2 R2, -RZ, RZ, 0, 0 ;  /* 0x00000000ff027431 */ /* 0x008fe400000001ff */
[----:B----4-:R-:W-:-:S04]  /*00f0*/  IMAD.MOV R5, RZ, RZ, -R3 ;  /* 0x000000ffff057224 */ /* 0x010fc800078e0a03 */
[----:B------:R-:W-:-:S04]  /*0100*/  IMAD R5, R5, R4, RZ ;  /* 0x0000000405057224 */ /* 0x000fc800078e02ff */
[----:B------:R-:W-:Y:S02]  /*0110*/  IMAD.HI.U32 R3, R3, R5, R2 ;  /* 0x0000000503037227 */ /* 0x000fe400078e0002 */
[----:B------:R-:W3:Y:S04]  /*0120*/  LDC R2, c[0x0][0x3a0] ;  /* 0x0000e800ff027b82 */ /* 0x000ee80000000800 */
[----:B------:R-:W-:-:S04]  /*0130*/  IMAD.HI.U32 R3, R3, UR4, RZ ;  /* 0x0000000403037c27 */ /* 0x000fc8000f8e00ff */
[----:B------:R-:W-:-:S04]  /*0140*/  IMAD.MOV R5, RZ, RZ, -R3 ;  /* 0x000000ffff057224 */ /* 0x000fc800078e0a03 */
[----:B------:R-:W-:-:S05]  /*0150*/  IMAD R5, R4, R5, UR4 ;  /* 0x0000000404057e24 */ /* 0x000fca000f8e0205 */
[----:B------:R-:W-:-:S13]  /*0160*/  ISETP.GE.U32.AND P0, PT, R5, R4, PT ;  /* 0x000000040500720c */ /* 0x000fda0003f06070 */
[----:B------:R-:W-:Y:S01]  /*0170*/  @P0 IADD3 R5, PT, PT, R5, -R4, RZ ;  /* 0x8000000405050210 */ /* 0x000fe20007ffe0ff */
[----:B------:R-:W-:-:S03]  /*0180*/  @P0 VIADD R3, R3, 0x1 ;  /* 0x0000000103030836 */ /* 0x000fc60000000000 */
[----:B------:R-:W-:-:S13]  /*0190*/  ISETP.GE.U32.AND P1, PT, R5, R4, PT ;  /* 0x000000040500720c */ /* 0x000fda0003f26070 */
[----:B------:R-:W-:Y:S02]  /*01a0*/  @P1 IADD3 R3, PT, PT, R3, 0x1, RZ ;  /* 0x0000000103031810 */ /* 0x000fe40007ffe0ff */
[----:B------:R-:W-:-:S05]  /*01b0*/  @!P2 LOP3.LUT R3, RZ, R4, RZ, 0x33, !PT ;  /* 0x00000004ff03a212 */ /* 0x000fca00078e33ff */
[----:B---3--:R-:W-:-:S05]  /*01c0*/  IMAD R23, R3, R2, RZ ;  /* 0x0000000203177224 */ /* 0x008fca00078e02ff */
[----:B0-----:R-:W-:-:S05]  /*01d0*/  IADD3 R3, PT, PT, -R3, R23, R0 ;  /* 0x0000001703037210 */ /* 0x001fca0007ffe100 */
[----:B------:R-:W-:-:S04]  /*01e0*/  IMAD R3, R3, R4, UR4 ;  /* 0x0000000403037e24 */ /* 0x000fc8000f8e0204 */
[----:B-1----:R-:W-:-:S06]  /*01f0*/  IMAD.WIDE.U32 R4, R3, 0x10, R6 ;  /* 0x0000001003047825 */ /* 0x002fcc00078e0006 */
[----:B--2---:R-:W2:Y:S01]  /*0200*/  LDG.E.128 R4, desc[UR10][R4.64] ;  /* 0x0000000a04047981 */ /* 0x004ea2000c1e1d00 */
[----:B------:R-:W0:Y:S01]  /*0210*/  S2UR UR6, SR_CgaCtaId ;  /* 0x00000000000679c3 */ /* 0x000e220000008800 */
[----:B------:R-:W-:Y:S01]  /*0220*/  UMOV UR5, 0x400 ;  /* 0x0000040000057882 */ /* 0x000fe20000000000 */
[C---:B------:R-:W-:Y:S01]  /*0230*/  ISETP.NE.AND P0, PT, R2.reuse, RZ, PT ;  /* 0x000000ff0200720c */ /* 0x040fe20003f05270 */
[----:B------:R-:W-:Y:S01]  /*0240*/  VIADD R20, R2, 0xffffffff ;  /* 0xffffffff02147836 */ /* 0x000fe20000000000 */
[----:B0-----:R-:W-:-:S06]  /*0250*/  ULEA UR7, UR6, UR5, 0x18 ;  /* 0x0000000506077291 */ /* 0x001fcc000f8ec0ff */
[----:B------:R-:W-:-:S05]  /*0260*/  LEA R9, R0, UR7, 0x4 ;  /* 0x0000000700097c11 */ /* 0x000fca000f8e20ff */
[----:B--2---:R0:W-:Y:S01]  /*0270*/  STS.128 [R9], R4 ;  /* 0x0000000409007388 */ /* 0x0041e20000000c00 */
[----:B------:R-:W-:Y:S05]  /*0280*/  @!P0 BRA `(.L_x_0) ;  /* 0x0000000800ac8947 */ /* 0x000fea0003800000 */
[----:B------:R-:W-:Y:S01]  /*0290*/  ISETP.GE.U32.AND P2, PT, R20, 0xf, PT ;  /* 0x0000000f1400780c */ /* 0x000fe20003f46070 */
[----:B------:R-:W-:Y:S01]  /*02a0*/  IMAD R22, R0, R2, RZ ;  /* 0x0000000200167224 */ /* 0x000fe200078e02ff */
[----:B------:R-:W-:Y:S02]  /*02b0*/  LOP3.LUT R26, R2, 0xf, RZ, 0xc0, !PT ;  /* 0x0000000f021a7812 */ /* 0x000fe400078ec0ff */
[----:B------:R-:W-:Y:S02]  /*02c0*/  MOV R21, RZ ;  /* 0x000000ff00157202 */ /* 0x000fe40000000f00 */
[----:B------:R-:W-:-:S07]  /*02d0*/  ISETP.NE.AND P1, PT, R26, RZ, PT ;  /* 0x000000ff1a00720c */ /* 0x000fce0003f25270 */
[----:B------:R-:W-:Y:S06]  /*02e0*/  @!P2 BRA `(.L_x_1) ;  /* 0x000000040038a947 */ /* 0x000fec0003800000 */
[----:B------:R-:W-:Y:S01]  /*02f0*/  UIADD3 UR4, UPT, UPT, UR5, 0x200, URZ ;  /* 0x0000020005047890 */ /* 0x000fe2000fffe0ff */
[----:B------:R-:W-:-:S03]  /*0300*/  LOP3.LUT R21, R2, 0xfffffff0, RZ, 0xc0, !PT ;  /* 0xfffffff002157812 */ /* 0x000fc600078ec0ff */
[----:B------:R-:W-:Y:S02]  /*0310*/  ULEA UR4, UR6, UR4, 0x18 ;  /* 0x0000000406047291 */ /* 0x000fe4000f8ec0ff */
[----:B------:R-:W-:-:S04]  /*0320*/  IMAD.MOV R25, RZ, RZ, -R21 ;  /* 0x000000ffff197224 */ /* 0x000fc800078e0a15 */
[----:B------:R-:W-:Y:S01]  /*0330*/  LEA R24, R22, UR4, 0x4 ;  /* 0x0000000416187c11 */ /* 0x000fe2000f8e20ff */
[----:B------:R-:W-:-:S03]  /*0340*/  UMOV UR4, URZ ;  /* 0x000000ff00047c82 */ /* 0x000fc60008000000 */
[----:B------:R-:W-:-:S07]  /*0350*/  IADD3 R24, PT, PT, R24, 0x80, RZ ;  /* 0x0000008018187810 */ /* 0x000fce0007ffe0ff */
.L_x_2:
[----:B------:R-:W1:Y:S01]  /*0360*/  LDC.64 R28, c[0x0][0x390] ;  /* 0x0000e400ff1c7b82 */ /* 0x000e620000000a00 */
[----:B------:R-:W-:-:S04]  /*0370*/  VIADD R27, R22, UR4 ;  /* 0x00000004161b7c36 */ /* 0x000fc80008000000 */
[----:B------:R-:W-:-:S04]  /*0380*/  IMAD R27, R23, R2, R27 ;  /* 0x00000002171b7224 */ /* 0x000fc800078e021b */
[C---:B------:R-:W-:Y:S01]  /*0390*/  VIADD R13, R27.reuse, 0x2 ;  /* 0x000000021b0d7836 */ /* 0x040fe20000000000 */
[C---:B0-----:R-:W-:Y:S02]  /*03a0*/  IADD3 R9, PT, PT, R27.reuse, 0x1, RZ ;  /* 0x000000011b097810 */ /* 0x041fe40007ffe0ff */
[----:B------:R-:W-:-:S03]  /*03b0*/  IADD3 R17, PT, PT, R27, 0x3, RZ ;  /* 0x000000031b117810 */ /* 0x000fc60007ffe0ff */
[----:B-1----:R-:W-:-:S04]  /*03c0*/  IMAD.WIDE.U32 R8, R9, 0x10, R28 ;  /* 0x0000001009087825 */ /* 0x002fc800078e001c */
[--C-:B------:R-:W-:Y:S02]  /*03d0*/  IMAD.WIDE.U32 R4, R27, 0x10, R28.reuse ;  /* 0x000000101b047825 */ /* 0x100fe400078e001c */
[----:B------:R-:W2:Y:S02]  /*03e0*/  LDG.E.128 R8, desc[UR10][R8.64] ;  /* 0x0000000a08087981 */ /* 0x000ea4000c1e1d00 */
[--C-:B------:R-:W-:Y:S02]  /*03f0*/  IMAD.WIDE.U32 R12, R13, 0x10, R28.reuse ;  /* 0x000000100d0c7825 */ /* 0x100fe400078e001c */
[----:B------:R-:W3:Y:S02]  /*0400*/  LDG.E.128 R4, desc[UR10][R4.64] ;  /* 0x0000000a04047981 */ /* 0x000ee4000c1e1d00 */
[----:B------:R-:W-:Y:S02]  /*0410*/  IMAD.WIDE.U32 R16, R17, 0x10, R28 ;  /* 0x0000001011107825 */ /* 0x000fe400078e001c */
[----:B------:R-:W4:Y:S04]  /*0420*/  LDG.E.128 R12, desc[UR10][R12.64] ;  /* 0x0000000a0c0c7981 */ /* 0x000f28000c1e1d00 */
[----:B------:R-:W5:Y:S04]  /*0430*/  LDG.E.128 R16, desc[UR10][R16.64] ;  /* 0x0000000a10107981 */ /* 0x000f68000c1e1d00 */
[----:B--2---:R0:W-:Y:S04]  /*0440*/  STS.128 [R24+-0x70], R8 ;  /* 0xffff900818007388 */ /* 0x0041e80000000c00 */
[----:B---3--:R1:W-:Y:S04]  /*0450*/  STS.128 [R24+-0x80], R4 ;  /* 0xffff800418007388 */ /* 0x0083e80000000c00 */
[----:B----4-:R2:W-:Y:S01]  /*0460*/  STS.128 [R24+-0x60], R12 ;  /* 0xffffa00c18007388 */ /* 0x0105e20000000c00 */
[C---:B0-----:R-:W-:Y:S01]  /*0470*/  IADD3 R11, PT, PT, R27.reuse, 0x5, RZ ;  /* 0x000000051b0b7810 */ /* 0x041fe20007ffe0ff */
[----:B-1----:R-:W-:-:S04]  /*0480*/  VIADD R7, R27, 0x4 ;  /* 0x000000041b077836 */ /* 0x002fc80000000000 */
[----:B------:R-:W-:-:S04]  /*0490*/  IMAD.WIDE.U32 R8, R11, 0x10, R28 ;  /* 0x000000100b087825 */ /* 0x000fc800078e001c */
[--C-:B------:R-:W-:Y:S01]  /*04a0*/  IMAD.WIDE.U32 R4, R7, 0x10, R28.reuse ;  /* 0x0000001007047825 */ /* 0x100fe200078e001c */
[----:B-----5:R0:W-:Y:S03]  /*04b0*/  STS.128 [R24+-0x50], R16 ;  /* 0xffffb01018007388 */ /* 0x0201e60000000c00 */
[----:B--2---:R-:W-:Y:S01]  /*04c0*/  VIADD R15, R27, 0x6 ;  /* 0x000000061b0f7836 */ /* 0x004fe20000000000 */
[----:B------:R-:W2:Y:S03]  /*04d0*/  LDG.E.128 R8, desc[UR10][R8.64] ;  /* 0x0000000a08087981 */ /* 0x000ea6000c1e1d00 */
[----:B------:R-:W-:Y:S01]  /*04e0*/  IMAD.WIDE.U32 R12, R15, 0x10, R28 ;  /* 0x000000100f0c7825 */ /* 0x000fe200078e001c */
[----:B------:R-:W3:Y:S05]  /*04f0*/  LDG.E.128 R4, desc[UR10][R4.64] ;  /* 0x0000000a04047981 */ /* 0x000eea000c1e1d00 */
[----:B------:R-:W4:Y:S01]  /*0500*/  LDG.E.128 R12, desc[UR10][R12.64] ;  /* 0x0000000a0c0c7981 */ /* 0x000f22000c1e1d00 */
[----:B0-----:R-:W-:-:S05]  /*0510*/  IADD3 R19, PT, PT, R27, 0x7, RZ ;  /* 0x000000071b137810 */ /* 0x001fca0007ffe0ff */
[----:B------:R-:W-:-:S06]  /*0520*/  IMAD.WIDE.U32 R16, R19, 0x10, R28 ;  /* 0x0000001013107825 */ /* 0x000fcc00078e001c */
        /* <DEDUP_REMOVED lines=17> */
[----:B--2---:R0:W-:Y:S04]  /*0640*/  STS.128 [R24+0x10], R8 ;  /* 0x0000100818007388 */ /* 0x0041e80000000c00 */
[----:B---3--:R1:W-:Y:S04]  /*0650*/  STS.128 [R24], R4 ;  /* 0x0000000418007388 */ /* 0x0083e80000000c00 */
[----:B----4-:R2:W-:Y:S01]  /*0660*/  STS.128 [R24+0x20], R12 ;  /* 0x0000200c18007388 */ /* 0x0105e20000000c00 */
[C---:B0-----:R-:W-:Y:S01]  /*0670*/  IADD3 R11, PT, PT, R27.reuse, 0xd, RZ ;  /* 0x0000000d1b0b7810 */ /* 0x041fe20007ffe0ff */
[----:B-1----:R-:W-:-:S02]  /*0680*/  VIADD R7, R27, 0xc ;  /* 0x0000000c1b077836 */ /* 0x002fc40000000000 */
[C---:B------:R-:W-:Y:S01]  /*0690*/  VIADD R6, R27.reuse, 0xe ;  /* 0x0000000e1b067836 */ /* 0x040fe20000000000 */
[----:B------:R-:W-:Y:S01]  /*06a0*/  IADD3 R27, PT, PT, R27, 0xf, RZ ;  /* 0x0000000f1b1b7810 */ /* 0x000fe20007ffe0ff */
[----:B------:R-:W-:-:S04]  /*06b0*/  IMAD.WIDE.U32 R4, R7, 0x10, R28 ;  /* 0x0000001007047825 */ /* 0x000fc800078e001c */
[----:B------:R-:W-:-:S04]  /*06c0*/  IMAD.WIDE.U32 R8, R11, 0x10, R28 ;  /* 0x000000100b087825 */ /* 0x000fc800078e001c */
[--C-:B--2---:R-:W-:Y:S01]  /*06d0*/  IMAD.WIDE.U32 R12, R6, 0x10, R28.reuse ;  /* 0x00000010060c7825 */ /* 0x104fe200078e001c */
[----:B-----5:R0:W-:Y:S03]  /*06e0*/  STS.128 [R24+0x30], R16 ;  /* 0x0000301018007388 */ /* 0x0201e60000000c00 */
[----:B------:R-:W-:Y:S01]  /*06f0*/  IMAD.WIDE.U32 R28, R27, 0x10, R28 ;  /* 0x000000101b1c7825 */ /* 0x000fe200078e001c */
[----:B------:R-:W2:Y:S04]  /*0700*/  LDG.E.128 R4, desc[UR10][R4.64] ;  /* 0x0000000a04047981 */ /* 0x000ea8000c1e1d00 */
[----:B------:R-:W3:Y:S04]  /*0710*/  LDG.E.128 R8, desc[UR10][R8.64] ;  /* 0x0000000a08087981 */ /* 0x000ee8000c1e1d00 */
[----:B------:R-:W4:Y:S04]  /*0720*/  LDG.E.128 R12, desc[UR10][R12.64] ;  /* 0x0000000a0c0c7981 */ /* 0x000f28000c1e1d00 */
[----:B0-----:R-:W5:Y:S01]  /*0730*/  LDG.E.128 R16, desc[UR10][R28.64] ;  /* 0x0000000a1c107981 */ /* 0x001f62000c1e1d00 */
[----:B------:R-:W-:-:S05]  /*0740*/  VIADD R25, R25, 0x10 ;  /* 0x0000001019197836 */ /* 0x000fca0000000000 */
[----:B------:R-:W-:Y:S01]  /*0750*/  ISETP.NE.AND P2, PT, R25, RZ, PT ;  /* 0x000000ff1900720c */ /* 0x000fe20003f45270 */
[----:B------:R-:W-:Y:S01]  /*0760*/  UIADD3 UR4, UPT, UPT, UR4, 0x10, URZ ;  /* 0x0000001004047890 */ /* 0x000fe2000fffe0ff */
[----:B--2---:R-:W-:Y:S04]  /*0770*/  STS.128 [R24+0x40], R4 ;  /* 0x0000400418007388 */ /* 0x004fe80000000c00 */
[----:B---3--:R-:W-:Y:S04]  /*0780*/  STS.128 [R24+0x50], R8 ;  /* 0x0000500818007388 */ /* 0x008fe80000000c00 */
[----:B----4-:R-:W-:Y:S04]  /*0790*/  STS.128 [R24+0x60], R12 ;  /* 0x0000600c18007388 */ /* 0x010fe80000000c00 */
[----:B-----5:R0:W-:Y:S02]  /*07a0*/  STS.128 [R24+0x70], R16 ;  /* 0x0000701018007388 */ /* 0x0201e40000000c00 */
[----:B0-----:R-:W-:Y:S01]  /*07b0*/  IADD3 R24, PT, PT, R24, 0x100, RZ ;  /* 0x0000010018187810 */ /* 0x001fe20007ffe0ff */
[----:B------:R-:W-:Y:S06]  /*07c0*/  @P2 BRA `(.L_x_2) ;  /* 0xfffffff800e42947 */ /* 0x000fec000383ffff */
.L_x_1:
[----:B------:R-:W-:Y:S05]  /*07d0*/  @!P1 BRA `(.L_x_0) ;  /* 0x0000000400589947 */ /* 0x000fea0003800000 */
[----:B------:R-:W-:Y:S02]  /*07e0*/  ISETP.GE.U32.AND P1, PT, R26, 0x8, PT ;  /* 0x000000081a00780c */ /* 0x000fe40003f26070 */
[----:B------:R-:W-:-:S04]  /*07f0*/  LOP3.LUT R24, R2, 0x7, RZ, 0xc0, !PT ;  /* 0x0000000702187812 */ /* 0x000fc800078ec0ff */
[----:B------:R-:W-:-:S07]  /*0800*/  ISETP.NE.AND P2, PT, R24, RZ, PT ;  /* 0x000000ff1800720c */ /* 0x000fce0003f45270 */
[----:B------:R-:W-:Y:S06]  /*0810*/  @!P1 BRA `(.L_x_3) ;  /* 0x0000000000989947 */ /* 0x000fec0003800000 */
[----:B------:R-:W1:Y:S01]  /*0820*/  LDC.64 R26, c[0x0][0x390] ;  /* 0x0000e400ff1a7b82 */ /* 0x000e620000000a00 */
[----:B------:R-:W-:-:S04]  /*0830*/  IMAD.IADD R25, R22, 0x1, R21 ;  /* 0x0000000116197824 */ /* 0x000fc800078e0215 */
[----:B------:R-:W-:-:S04]  /*0840*/  IMAD R28, R23, R2, R25 ;  /* 0x00000002171c7224 */ /* 0x000fc800078e0219 */
[C---:B------:R-:W-:Y:S01]  /*0850*/  VIADD R13, R28.reuse, 0x2 ;  /* 0x000000021c0d7836 */ /* 0x040fe20000000000 */
[C---:B0-----:R-:W-:Y:S02]  /*0860*/  IADD3 R9, PT, PT, R28.reuse, 0x1, RZ ;  /* 0x000000011c097810 */ /* 0x041fe40007ffe0ff */
[C---:B------:R-:W-:Y:S01]  /*0870*/  IADD3 R17, PT, PT, R28.reuse, 0x3, RZ ;  /* 0x000000031c117810 */ /* 0x040fe20007ffe0ff */
[----:B-1----:R-:W-:-:S04]  /*0880*/  IMAD.WIDE.U32 R4, R28, 0x10, R26 ;  /* 0x000000101c047825 */ /* 0x002fc800078e001a */
[--C-:B------:R-:W-:Y:S02]  /*0890*/  IMAD.WIDE.U32 R8, R9, 0x10, R26.reuse ;  /* 0x0000001009087825 */ /* 0x100fe400078e001a */
[----:B------:R-:W2:Y:S02]  /*08a0*/  LDG.E.128 R4, desc[UR10][R4.64] ;  /* 0x0000000a04047981 */ /* 0x000ea4000c1e1d00 */
[--C-:B------:R-:W-:Y:S02]  /*08b0*/  IMAD.WIDE.U32 R12, R13, 0x10, R26.reuse ;  /* 0x000000100d0c7825 */ /* 0x100fe400078e001a */
[----:B------:R-:W3:Y:S02]  /*08c0*/  LDG.E.128 R8, desc[UR10][R8.64] ;  /* 0x0000000a08087981 */ /* 0x000ee4000c1e1d00 */
[----:B------:R-:W-:Y:S02]  /*08d0*/  IMAD.WIDE.U32 R16, R17, 0x10, R26 ;  /* 0x0000001011107825 */ /* 0x000fe400078e001a */
[----:B------:R-:W4:Y:S04]  /*08e0*/  LDG.E.128 R12, desc[UR10][R12.64] ;  /* 0x0000000a0c0c7981 */ /* 0x000f28000c1e1d00 */
[----:B------:R-:W5:Y:S01]  /*08f0*/  LDG.E.128 R16, desc[UR10][R16.64] ;  /* 0x0000000a10107981 */ /* 0x000f62000c1e1d00 */
[----:B------:R-:W-:-:S04]  /*0900*/  UIADD3 UR4, UPT, UPT, UR5, 0x200, URZ ;  /* 0x0000020005047890 */ /* 0x000fc8000fffe0ff */
[----:B------:R-:W-:-:S06]  /*0910*/  ULEA UR4, UR6, UR4, 0x18 ;  /* 0x0000000406047291 */ /* 0x000fcc000f8ec0ff */
[----:B------:R-:W-:Y:S01]  /*0920*/  LEA R25, R25, UR4, 0x4 ;  /* 0x0000000419197c11 */ /* 0x000fe2000f8e20ff */
[----:B------:R-:W-:-:S04]  /*0930*/  VIADD R29, R28, 0x4 ;  /* 0x000000041c1d7836 */ /* 0x000fc80000000000 */
[----:B--2---:R0:W-:Y:S04]  /*0940*/  STS.128 [R25], R4 ;  /* 0x0000000419007388 */ /* 0x0041e80000000c00 */
[----:B---3--:R1:W-:Y:S04]  /*0950*/  STS.128 [R25+0x10], R8 ;  /* 0x0000100819007388 */ /* 0x0083e80000000c00 */
[----:B----4-:R2:W-:Y:S01]  /*0960*/  STS.128 [R25+0x20], R12 ;  /* 0x0000200c19007388 */ /* 0x0105e20000000c00 */
[C---:B0-----:R-:W-:Y:S01]  /*0970*/  IADD3 R7, PT, PT, R28.reuse, 0x5, RZ ;  /* 0x000000051c077810 */ /* 0x041fe20007ffe0ff */
[C---:B-1----:R-:W-:Y:S01]  /*0980*/  VIADD R11, R28.reuse, 0x6 ;  /* 0x000000061c0b7836 */ /* 0x042fe20000000000 */
[----:B------:R-:W-:Y:S01]  /*0990*/  IADD3 R28, PT, PT, R28, 0x7, RZ ;  /* 0x000000071c1c7810 */ /* 0x000fe20007ffe0ff */
[----:B------:R-:W-:-:S04]  /*09a0*/  IMAD.WIDE.U32 R4, R29, 0x10, R26 ;  /* 0x000000101d047825 */ /* 0x000fc800078e001a */
[--C-:B------:R-:W-:Y:S01]  /*09b0*/  IMAD.WIDE.U32 R8, R7, 0x10, R26.reuse ;  /* 0x0000001007087825 */ /* 0x100fe200078e001a */
[----:B-----5:R0:W-:Y:S03]  /*09c0*/  STS.128 [R25+0x30], R16 ;  /* 0x0000301019007388 */ /* 0x0201e60000000c00 */
[--C-:B--2---:R-:W-:Y:S01]  /*09d0*/  IMAD.WIDE.U32 R12, R11, 0x10, R26.reuse ;  /* 0x000000100b0c7825 */ /* 0x104fe200078e001a */
[----:B------:R-:W2:Y:S03]  /*09e0*/  LDG.E.128 R4, desc[UR10][R4.64] ;  /* 0x0000000a04047981 */ /* 0x000ea6000c1e1d00 */
[----:B------:R-:W-:Y:S01]  /*09f0*/  IMAD.WIDE.U32 R26, R28, 0x10, R26 ;  /* 0x000000101c1a7825 */ /* 0x000fe200078e001a */
[----:B------:R-:W3:Y:S04]  /*0a00*/  LDG.E.128 R8, desc[UR10][R8.64] ;  /* 0x0000000a08087981 */ /* 0x000ee8000c1e1d00 */
[----:B------:R-:W4:Y:S04]  /*0a10*/  LDG.E.128 R12, desc[UR10][R12.64] ;  /* 0x0000000a0c0c7981 */ /* 0x000f28000c1e1d00 */
[----:B0-----:R-:W5:Y:S01]  /*0a20*/  LDG.E.128 R16, desc[UR10][R26.64] ;  /* 0x0000000a1a107981 */ /* 0x001f62000c1e1d00 */
[----:B------:R-:W-:-:S03]  /*0a30*/  VIADD R21, R21, 0x8 ;  /* 0x0000000815157836 */ /* 0x000fc60000000000 */
[----:B--2---:R1:W-:Y:S04]  /*0a40*/  STS.128 [R25+0x40], R4 ;  /* 0x0000400419007388 */ /* 0x0043e80000000c00 */
[----:B---3--:R1:W-:Y:S04]  /*0a50*/  STS.128 [R25+0x50], R8 ;  /* 0x0000500819007388 */ /* 0x0083e80000000c00 */
[----:B----4-:R1:W-:Y:S04]  /*0a60*/  STS.128 [R25+0x60], R12 ;  /* 0x0000600c19007388 */ /* 0x0103e80000000c00 */
[----:B-----5:R1:W-:Y:S02]  /*0a70*/  STS.128 [R25+0x70], R16 ;  /* 0x0000701019007388 */ /* 0x0203e40000000c00 */
.L_x_3:
[----:B------:R-:W-:Y:S05]  /*0a80*/  @!P2 BRA `(.L_x_0) ;  /* 0x0000000000aca947 */ /* 0x000fea0003800000 */
[----:B------:R-:W-:Y:S02]  /*0a90*/  ISETP.GE.U32.AND P1, PT, R24, 0x4, PT ;  /* 0x000000041800780c */ /* 0x000fe40003f26070 */
[----:B-1----:R-:W-:-:S04]  /*0aa0*/  LOP3.LUT R25, R2, 0x3, RZ, 0xc0, !PT ;  /* 0x0000000302197812 */ /* 0x002fc800078ec0ff */
[----:B------:R-:W-:-:S07]  /*0ab0*/  ISETP.NE.AND P2, PT, R25, RZ, PT ;  /* 0x000000ff1900720c */ /* 0x000fce0003f45270 */
[----:B------:R-:W-:Y:S06]  /*0ac0*/  @!P1 BRA `(.L_x_4) ;  /* 0x0000000000589947 */ /* 0x000fec0003800000 */
[----:B------:R-:W1:Y:S01]  /*0ad0*/  LDC.64 R16, c[0x0][0x390] ;  /* 0x0000e400ff107b82 */ /* 0x000e620000000a00 */
[----:B------:R-:W-:-:S05]  /*0ae0*/  IADD3 R24, PT, PT, R22, R21, RZ ;  /* 0x0000001516187210 */ /* 0x000fca0007ffe0ff */
[----:B0-----:R-:W-:-:S04]  /*0af0*/  IMAD R5, R23, R2, R24 ;  /* 0x0000000217057224 */ /* 0x001fc800078e0218 */
[C---:B------:R-:W-:Y:S01]  /*0b00*/  VIADD R9, R5.reuse, 0x1 ;  /* 0x0000000105097836 */ /* 0x040fe20000000000 */
[C---:B------:R-:W-:Y:S01]  /*0b10*/  IADD3 R13, PT, PT, R5.reuse, 0x2, RZ ;  /* 0x00000002050d7810 */ /* 0x040fe20007ffe0ff */
[C---:B------:R-:W-:Y:S02]  /*0b20*/  VIADD R7, R5.reuse, 0x3 ;  /* 0x0000000305077836 */ /* 0x040fe40000000000 */
[----:B-1----:R-:W-:-:S04]  /*0b30*/  IMAD.WIDE.U32 R4, R5, 0x10, R16 ;  /* 0x0000001005047825 */ /* 0x002fc800078e0010 */
[----:B------:R-:W-:-:S04]  /*0b40*/  IMAD.WIDE.U32 R8, R9, 0x10, R16 ;  /* 0x0000001009087825 */ /* 0x000fc800078e0010 */
[--C-:B------:R-:W-:Y:S02]  /*0b50*/  IMAD.WIDE.U32 R12, R13, 0x10, R16.reuse ;  /* 0x000000100d0c7825 */ /* 0x100fe400078e0010 */
[----:B------:R-:W2:Y:S02]  /*0b60*/  LDG.E.128 R8, desc[UR10][R8.64] ;  /* 0x0000000a08087981 */ /* 0x000ea4000c1e1d00 */
[----:B------:R-:W-:Y:S02]  /*0b70*/  IMAD.WIDE.U32 R16, R7, 0x10, R16 ;  /* 0x0000001007107825 */ /* 0x000fe400078e0010 */
[----:B------:R-:W3:Y:S04]  /*0b80*/  LDG.E.128 R4, desc[UR10][R4.64] ;  /* 0x0000000a04047981 */ /* 0x000ee8000c1e1d00 */
[----:B------:R-:W4:Y:S04]  /*0b90*/  LDG.E.128 R12, desc[UR10][R12.64] ;  /* 0x0000000a0c0c7981 */ /* 0x000f28000c1e1d00 */
[----:B------:R-:W5:Y:S01]  /*0ba0*/  LDG.E.128 R16, desc[UR10][R16.64] ;  /* 0x0000000a10107981 */ /* 0x000f62000c1e1d00 */
[----:B------:R-:W-:-:S04]  /*0bb0*/  UIADD3 UR4, UPT, UPT, UR5, 0x200, URZ ;  /* 0x0000020005047890 */ /* 0x000fc8000fffe0ff */
[----:B------:R-:W-:-:S06]  /*0bc0*/  ULEA UR4, UR6, UR4, 0x18 ;  /* 0x0000000406047291 */ /* 0x000fcc000f8ec0ff */
[----:B------:R-:W-:Y:S02]  /*0bd0*/  LEA R27, R24, UR4, 0x4 ;  /* 0x00000004181b7c11 */ /* 0x000fe4000f8e20ff */
[----:B------:R-:W-:-:S03]  /*0be0*/  IADD3 R21, PT, PT, R21, 0x4, RZ ;  /* 0x0000000415157810 */ /* 0x000fc60007ffe0ff */
[----:B--2---:R1:W-:Y:S04]  /*0bf0*/  STS.128 [R27+0x10], R8 ;  /* 0x000010081b007388 */ /* 0x0043e80000000c00 */
[----:B---3--:R1:W-:Y:S04]  /*0c00*/  STS.128 [R27], R4 ;  /* 0x000000041b007388 */ /* 0x0083e80000000c00 */
[----:B----4-:R1:W-:Y:S04]  /*0c10*/  STS.128 [R27+0x20], R12 ;  /* 0x0000200c1b007388 */ /* 0x0103e80000000c00 */
[----:B-----5:R1:W-:Y:S02]  /*0c20*/  STS.128 [R27+0x30], R16 ;  /* 0x000030101b007388 */ /* 0x0203e40000000c00 */
.L_x_4:
[----:B------:R-:W-:Y:S05]  /*0c30*/  @!P2 BRA `(.L_x_0) ;  /* 0x000000000040a947 */ /* 0x000fea0003800000 */
[----:B01----:R-:W0:Y:S01]  /*0c40*/  LDC.64 R8, c[0x0][0x390] ;  /* 0x0000e400ff087b82 */ /* 0x003e220000000a00 */
[----:B------:R-:W-:Y:S01]  /*0c50*/  UIADD3 UR4, UPT, UPT, UR5, 0x200, URZ ;  /* 0x0000020005047890 */ /* 0x000fe2000fffe0ff */
[----:B------:R-:W-:Y:S01]  /*0c60*/  IMAD.IADD R11, R22, 0x1, R21 ;  /* 0x00000001160b7824 */ /* 0x000fe200078e0215 */
[----:B------:R-:W-:Y:S02]  /*0c70*/  IADD3 R25, PT, PT, -R25, RZ, RZ ;  /* 0x000000ff19197210 */ /* 0x000fe40007ffe1ff */
[----:B------:R-:W-:-:S06]  /*0c80*/  ULEA UR4, UR6, UR4, 0x18 ;  /* 0x0000000406047291 */ /* 0x000fcc000f8ec0ff */
[----:B------:R-:W-:-:S07]  /*0c90*/  LEA R11, R11, UR4, 0x4 ;  /* 0x000000040b0b7c11 */ /* 0x000fce000f8e20ff */
.L_x_5:
[----:B------:R-:W-:-:S04]  /*0ca0*/  IMAD.IADD R4, R22, 0x1, R21 ;  /* 0x0000000116047824 */ /* 0x000fc800078e0215 */
[----:B------:R-:W-:-:S04]  /*0cb0*/  IMAD R5, R23, R2, R4 ;  /* 0x0000000217057224 */ /* 0x000fc800078e0204 */
[----:B0-----:R-:W-:-:S06]  /*0cc0*/  IMAD.WIDE.U32 R4, R5, 0x10, R8 ;  /* 0x0000001005047825 */ /* 0x001fcc00078e0008 */
[----:B------:R-:W2:Y:S01]  /*0cd0*/  LDG.E.128 R4, desc[UR10][R4.64] ;  /* 0x0000000a04047981 */ /* 0x000ea2000c1e1d00 */
[----:B------:R-:W-:Y:S01]  /*0ce0*/  IADD3 R25, PT, PT, R25, 0x1, RZ ;  /* 0x0000000119197810 */ /* 0x000fe20007ffe0ff */
[----:B------:R-:W-:-:S03]  /*0cf0*/  VIADD R21, R21, 0x1 ;  /* 0x0000000115157836 */ /* 0x000fc60000000000 */
[----:B------:R-:W-:Y:S01]  /*0d00*/  ISETP.NE.AND P1, PT, R25, RZ, PT ;  /* 0x000000ff1900720c */ /* 0x000fe20003f25270 */
[----:B--2---:R0:W-:Y:S02]  /*0d10*/  STS.128 [R11], R4 ;  /* 0x000000040b007388 */ /* 0x0041e40000000c00 */
[----:B0-----:R-:W-:-:S10]  /*0d20*/  IADD3 R11, PT, PT, R11, 0x10, RZ ;  /* 0x000000100b0b7810 */ /* 0x001fd40007ffe0ff */
[----:B------:R-:W-:Y:S05]  /*0d30*/  @P1 BRA `(.L_x_5) ;  /* 0xfffffffc00d81947 */ /* 0x000fea000383ffff */
.L_x_0:
[----:B------:R-:W-:Y:S01]  /*0d40*/  BAR.SYNC.DEFER_BLOCKING 0x0 ;  /* 0x0000000000007b1d */ /* 0x000fe20000010000 */
[----:B01----:R-:W-:Y:S02]  /*0d50*/  CS2R R6, SRZ ;  /* 0x0000000000067805 */ /* 0x003fe4000001ff00 */
[----:B------:R-:W-:-:S03]  /*0d60*/  CS2R R4, SRZ ;  /* 0x0000000000047805 */ /* 0x000fc6000001ff00 */
[----:B------:R-:W-:Y:S05]  /*0d70*/  @!P0 BRA `(.L_x_6) ;  /* 0x0000000800c88947 */ /* 0x000fea0003800000 */
[----:B------:R-:W-:Y:S01]  /*0d80*/  ISETP.GE.U32.AND P0, PT, R20, 0x7, PT ;  /* 0x000000071400780c */ /* 0x000fe20003f06070 */
[----:B------:R-:W-:Y:S01]  /*0d90*/  IMAD.MOV.U32 R24, RZ, RZ, RZ ;  /* 0x000000ffff187224 */ /* 0x000fe200078e00ff */
[----:B------:R-:W-:Y:S02]  /*0da0*/  LOP3.LUT R16, R2, 0x7, RZ, 0xc0, !PT ;  /* 0x0000000702107812 */ /* 0x000fe400078ec0ff */
[----:B------:R-:W-:Y:S02]  /*0db0*/  CS2R R4, SRZ ;  /* 0x0000000000047805 */ /* 0x000fe4000001ff00 */
[----:B------:R-:W-:Y:S02]  /*0dc0*/  CS2R R6, SRZ ;  /* 0x0000000000067805 */ /* 0x000fe4000001ff00 */
[----:B------:R-:W-:-:S05]  /*0dd0*/  ISETP.NE.AND P1, PT, R16, RZ, PT ;  /* 0x000000ff1000720c */ /* 0x000fca0003f25270 */
[----:B------:R-:W-:Y:S08]  /*0de0*/  @!P0 BRA `(.L_x_7) ;  /* 0x00000004004c8947 */ /* 0x000ff00003800000 */
[----:B------:R-:W-:Y:S01]  /*0df0*/  UIADD3 UR4, UPT, UPT, UR5, 0x200, URZ ;  /* 0x0000020005047890 */ /* 0x000fe2000fffe0ff */
[----:B------:R-:W-:Y:S02]  /*0e00*/  LOP3.LUT R24, R2, 0xfffffff8, RZ, 0xc0, !PT ;  /* 0xfffffff802187812 */ /* 0x000fe400078ec0ff */
[----:B------:R-:W-:Y:S01]  /*0e10*/  CS2R R4, SRZ ;  /* 0x0000000000047805 */ /* 0x000fe2000001ff00 */
[----:B------:R-:W-:Y:S02]  /*0e20*/  UIADD3 UR8, UPT, UPT, UR7, 0x40, URZ ;  /* 0x0000004007087890 */ /* 0x000fe4000fffe0ff */
[----:B------:R-:W-:Y:S01]  /*0e30*/  ULEA UR4, UR6, UR4, 0x18 ;  /* 0x0000000406047291 */ /* 0x000fe2000f8ec0ff */
[----:B------:R-:W-:-:S05]  /*0e40*/  IADD3 R18, PT, PT, -R24, RZ, RZ ;  /* 0x000000ff18127210 */ /* 0x000fca0007ffe1ff */
[----:B------:R-:W-:-:S07]  /*0e50*/  LEA R17, R0, UR4, 0x4 ;  /* 0x0000000400117c11 */ /* 0x000fce000f8e20ff */
.L_x_8:
[----:B------:R0:W-:Y:S01]  /*0e60*/  LDS.128 R8, [R17] ;  /* 0x0000000011087984 */ /* 0x0001e20000000c00 */
[--C-:B------:R-:W-:Y:S01]  /*0e70*/  IMAD R19, R2, 0x10, R17.reuse ;  /* 0x0000001002137824 */ /* 0x100fe200078e0211 */
[----:B------:R-:W-:Y:S02]  /*0e80*/  IADD3 R18, PT, PT, R18, 0x8, RZ ;  /* 0x0000000812127810 */ /* 0x000fe40007ffe0ff */
[----:B------:R-:W1:Y:S02]  /*0e90*/  LDS.128 R12, [UR8+-0x40] ;  /* 0xffffc008ff0c7984 */ /* 0x000e640008000c00 */
[----:B------:R-:W-:Y:S01]  /*0ea0*/  ISETP.NE.AND P0, PT, R18, RZ, PT ;  /* 0x000000ff1200720c */ /* 0x000fe20003f05270 */
[----:B0-----:R-:W-:Y:S01]  /*0eb0*/  IMAD R17, R2, 0x80, R17 ;  /* 0x0000008002117824 */ /* 0x001fe200078e0211 */
[C---:B-1----:R-:W-:Y:S02]  /*0ec0*/  DMUL R28, R10.reuse, R14 ;  /* 0x0000000e0a1c7228 */ /* 0x042fe40000000000 */
[----:B------:R-:W-:-:S06]  /*0ed0*/  DMUL R20, R10, R12 ;  /* 0x0000000c0a147228 */ /* 0x000fcc0000000000 */
[C---:B------:R-:W-:Y:S02]  /*0ee0*/  DFMA R28, R8.reuse, R12, -R28 ;  /* 0x0000000c081c722b */ /* 0x040fe4000000081c */
[----:B------:R-:W-:Y:S01]  /*0ef0*/  DFMA R20, R8, R14, R20 ;  /* 0x0000000e0814722b */ /* 0x000fe20000000014 */
[----:B------:R-:W-:Y:S04]  /*0f00*/  LDS.128 R8, [UR8+-0x30] ;  /* 0xffffd008ff087984 */ /* 0x000fe80008000c00 */
[----:B------:R0:W1:Y:S01]  /*0f10*/  LDS.128 R12, [R19] ;  /* 0x00000000130c7984 */ /* 0x0000620000000c00 */
[----:B------:R-:W-:Y:S02]  /*0f20*/  DADD R4, R28, R4 ;  /* 0x000000001c047229 */ /* 0x000fe40000000004 */
[----:B------:R-:W-:Y:S01]  /*0f30*/  DADD R20, R20, R6 ;  /* 0x0000000014147229 */ /* 0x000fe20000000006 */
[----:B0-----:R-:W-:Y:S01]  /*0f40*/  LEA R19, R2, R19, 0x4 ;  /* 0x0000001302137211 */ /* 0x001fe200078e20ff */
[----:B-1----:R-:W-:-:S02]  /*0f50*/  DMUL R26, R14, R10 ;  /* 0x0000000a0e1a7228 */ /* 0x002fc40000000000 */
[----:B------:R-:W-:-:S06]  /*0f60*/  DMUL R22, R14, R8 ;  /* 0x000000080e167228 */ /* 0x000fcc0000000000 */
[C---:B------:R-:W-:Y:S02]  /*0f70*/  DFMA R26, R12.reuse, R8, -R26 ;  /* 0x000000080c1a722b */ /* 0x040fe4000000081a */
[----:B------:R-:W-:Y:S01]  /*0f80*/  DFMA R22, R12, R10, R22 ;  /* 0x0000000a0c16722b */ /* 0x000fe20000000016 */
[----:B------:R-:W-:Y:S04]  /*0f90*/  LDS.128 R8, [UR8+-0x20] ;  /* 0xffffe008ff087984 */ /* 0x000fe80008000c00 */
[----:B------:R0:W1:Y:S03]  /*0fa0*/  LDS.128 R12, [R19] ;  /* 0x00000000130c7984 */ /* 0x0000660000000c00 */
[----:B------:R-:W-:Y:S01]  /*0fb0*/  DADD R20, R20, R22 ;  /* 0x0000000014147229 */ /* 0x000fe20000000016 */
[----:B0-----:R-:W-:Y:S01]  /*0fc0*/  IMAD R19, R2, 0x10, R19 ;  /* 0x0000001002137824 */ /* 0x001fe200078e0213 */
[----:B-1----:R-:W-:-:S02]  /*0fd0*/  DMUL R28, R14, R10 ;  /* 0x0000000a0e1c7228 */ /* 0x002fc40000000000 */
[----:B------:R-:W-:Y:S02]  /*0fe0*/  DMUL R6, R14, R8 ;  /* 0x000000080e067228 */ /* 0x000fe40000000000 */
[----:B------:R-:W-:-:S04]  /*0ff0*/  DADD R14, R4, R26 ;  /* 0x00000000040e7229 */ /* 0x000fc8000000001a */
[C---:B------:R-:W-:Y:S02]  /*1000*/  DFMA R26, R12.reuse, R8, -R28 ;  /* 0x000000080c1a722b */ /* 0x040fe4000000081c */
[----:B------:R-:W-:Y:S02]  /*1010*/  DFMA R12, R12, R10, R6 ;  /* 0x0000000a0c0c722b */ /* 0x000fe40000000006 */
        /* <DEDUP_REMOVED lines=9> */
[----:B------:R-:W-:Y:S04]  /*10b0*/  LDS.128 R4, [UR8] ;  /* 0x00000008ff047984 */ /* 0x000fe80008000c00 */
[----:B------:R0:W1:Y:S01]  /*10c0*/  LDS.128 R8, [R19] ;  /* 0x0000000013087984 */ /* 0x0000620000000c00 */
[----:B------:R-:W-:Y:S02]  /*10d0*/  DADD R22, R22, R26 ;  /* 0x0000000016167229 */ /* 0x000fe4000000001a */
[----:B------:R-:W-:Y:S01]  /*10e0*/  DADD R12, R12, R14 ;  /* 0x000000000c0c7229 */ /* 0x000fe2000000000e */
[----:B0-----:R-:W-:Y:S01]  /*10f0*/  IMAD R19, R2, 0x10, R19 ;  /* 0x0000001002137824 */ /* 0x001fe200078e0213 */
[----:B-1----:R-:W-:-:S02]  /*1100*/  DMUL R28, R10, R6 ;  /* 0x000000060a1c7228 */ /* 0x002fc40000000000 */
[----:B------:R-:W-:-:S06]  /*1110*/  DMUL R20, R10, R4 ;  /* 0x000000040a147228 */ /* 0x000fcc0000000000 */
[C---:B------:R-:W-:Y:S02]  /*1120*/  DFMA R26, R8.reuse, R4, -R28 ;  /* 0x00000004081a722b */ /* 0x040fe4000000081c */
[----:B------:R-:W-:Y:S01]  /*1130*/  DFMA R20, R8, R6, R20 ;  /* 0x000000060814722b */ /* 0x000fe20000000014 */
[----:B------:R-:W-:Y:S04]  /*1140*/  LDS.128 R4, [UR8+0x10] ;  /* 0x00001008ff047984 */ /* 0x000fe80008000c00 */
        /* <DEDUP_REMOVED lines=17> */
[----:B------:R-:W-:Y:S01]  /*1260*/  LDS.128 R4, [UR8+0x30] ;  /* 0x00003008ff047984 */ /* 0x000fe20008000c00 */
[----:B------:R-:W-:-:S03]  /*1270*/  UIADD3 UR8, UPT, UPT, UR8, 0x80, URZ ;  /* 0x0000008008087890 */ /* 0x000fc6000fffe0ff */
[----:B------:R-:W0:Y:S01]  /*1280*/  LDS.128 R8, [R19] ;  /* 0x0000000013087984 */ /* 0x000e220000000c00 */
[----:B------:R-:W-:Y:S02]  /*1290*/  DADD R20, R22, R20 ;  /* 0x0000000016147229 */ /* 0x000fe40000000014 */
[----:B------:R-:W-:Y:S02]  /*12a0*/  DADD R14, R14, R26 ;  /* 0x000000000e0e7229 */ /* 0x000fe4000000001a */
[C---:B0-----:R-:W-:Y:S02]  /*12b0*/  DMUL R12, R10.reuse, R6 ;  /* 0x000000060a0c7228 */ /* 0x041fe40000000000 */
[----:B------:R-:W-:-:S06]  /*12c0*/  DMUL R10, R10, R4 ;  /* 0x000000040a0a7228 */ /* 0x000fcc0000000000 */
[C---:B------:R-:W-:Y:S02]  /*12d0*/  DFMA R4, R8.reuse, R4, -R12 ;  /* 0x000000040804722b */ /* 0x040fe4000000080c */
[----:B------:R-:W-:-:S06]  /*12e0*/  DFMA R6, R8, R6, R10 ;  /* 0x000000060806722b */ /* 0x000fcc000000000a */
[----:B------:R-:W-:Y:S02]  /*12f0*/  DADD R4, R20, R4 ;  /* 0x0000000014047229 */ /* 0x000fe40000000004 */
[----:B------:R-:W-:Y:S01]  /*1300*/  DADD R6, R14, R6 ;  /* 0x000000000e067229 */ /* 0x000fe20000000006 */
[----:B------:R-:W-:Y:S10]  /*1310*/  @P0 BRA `(.L_x_8) ;  /* 0xfffffff800d00947 */ /* 0x000ff4000383ffff */
.L_x_7:
[----:B------:R-:W-:Y:S05]  /*1320*/  @!P1 BRA `(.L_x_6) ;  /* 0x00000004005c9947 */ /* 0x000fea0003800000 */
[----:B------:R-:W-:Y:S02]  /*1330*/  ISETP.GE.U32.AND P0, PT, R16, 0x4, PT ;  /* 0x000000041000780c */ /* 0x000fe40003f06070 */
[----:B------:R-:W-:-:S04]  /*1340*/  LOP3.LUT R17, R2, 0x3, RZ, 0xc0, !PT ;  /* 0x0000000302117812 */ /* 0x000fc800078ec0ff */
[----:B------:R-:W-:-:S07]  /*1350*/  ISETP.NE.AND P1, PT, R17, RZ, PT ;  /* 0x000000ff1100720c */ /* 0x000fce0003f25270 */
[----:B------:R-:W-:Y:S06]  /*1360*/  @!P0 BRA `(.L_x_9) ;  /* 0x0000000000a48947 */ /* 0x000fec0003800000 */
[----:B------:R-:W-:Y:S01]  /*1370*/  UIADD3 UR4, UPT, UPT, UR5, 0x200, URZ ;  /* 0x0000020005047890 */ /* 0x000fe2000fffe0ff */
[C---:B------:R-:W-:Y:S01]  /*1380*/  IMAD R8, R24.reuse, R2, R0 ;  /* 0x0000000218087224 */ /* 0x040fe200078e0200 */
[C---:B------:R-:W-:Y:S01]  /*1390*/  LEA R16, R24.reuse, UR7, 0x4 ;  /* 0x0000000718107c11 */ /* 0x040fe2000f8e20ff */
[----:B------:R-:W-:Y:S01]  /*13a0*/  VIADD R24, R24, 0x4 ;  /* 0x0000000418187836 */ /* 0x000fe20000000000 */
[----:B------:R-:W-:-:S06]  /*13b0*/  ULEA UR4, UR6, UR4, 0x18 ;  /* 0x0000000406047291 */ /* 0x000fcc000f8ec0ff */
[----:B------:R-:W-:Y:S02]  /*13c0*/  LEA R21, R8, UR4, 0x4 ;  /* 0x0000000408157c11 */ /* 0x000fe4000f8e20ff */
[----:B------:R-:W-:Y:S02]  /*13d0*/  LDS.128 R8, [R16] ;  /* 0x0000000010087984 */ /* 0x000fe40000000c00 */
[----:B------:R-:W-:Y:S02]  /*13e0*/  LEA R20, R2, R21, 0x4 ;  /* 0x0000001502147211 */ /* 0x000fe400078e20ff */
[----:B------:R-:W0:Y:S02]  /*13f0*/  LDS.128 R12, [R21] ;  /* 0x00000000150c7984 */ /* 0x000e240000000c00 */
[C---:B0-----:R-:W-:Y:S02]  /*1400*/  DMUL R18, R14.reuse, R10 ;  /* 0x0000000a0e127228 */ /* 0x041fe40000000000 */
[----:B------:R-:W-:-:S06]  /*1410*/  DMUL R22, R14, R8 ;  /* 0x000000080e167228 */ /* 0x000fcc0000000000 */
[C---:B------:R-:W-:Y:S02]  /*1420*/  DFMA R18, R12.reuse, R8, -R18 ;  /* 0x000000080c12722b */ /* 0x040fe40000000812 */
[----:B------:R-:W-:Y:S01]  /*1430*/  DFMA R22, R12, R10, R22 ;  /* 0x0000000a0c16722b */ /* 0x000fe20000000016 */
[----:B------:R-:W-:Y:S04]  /*1440*/  LDS.128 R8, [R16+0x10] ;  /* 0x0000100010087984 */ /* 0x000fe80000000c00 */
[----:B------:R-:W0:Y:S01]  /*1450*/  LDS.128 R12, [R20] ;  /* 0x00000000140c7984 */ /* 0x000e220000000c00 */
[----:B------:R-:W-:Y:S01]  /*1460*/  DADD R18, R4, R18 ;  /* 0x0000000004127229 */ /* 0x000fe20000000012 */
[----:B------:R-:W-:Y:S01]  /*1470*/  IMAD R4, R2, 0x10, R20 ;  /* 0x0000001002047824 */ /* 0x000fe200078e0214 */
[----:B------:R-:W-:-:S02]  /*1480*/  DADD R22, R6, R22 ;  /* 0x0000000006167229 */ /* 0x000fc40000000016 */
[C---:B0-----:R-:W-:Y:S02]  /*1490*/  DMUL R28, R14.reuse, R10 ;  /* 0x0000000a0e1c7228 */ /* 0x041fe40000000000 */
[----:B------:R-:W-:-:S06]  /*14a0*/  DMUL R26, R14, R8 ;  /* 0x000000080e1a7228 */ /* 0x000fcc0000000000 */
[C---:B------:R-:W-:Y:S02]  /*14b0*/  DFMA R20, R12.reuse, R8, -R28 ;  /* 0x000000080c14722b */ /* 0x040fe4000000081c */
[----:B------:R-:W-:Y:S01]  /*14c0*/  DFMA R26, R12, R10, R26 ;  /* 0x0000000a0c1a722b */ /* 0x000fe2000000001a */
[----:B------:R-:W-:Y:S04]  /*14d0*/  LDS.128 R8, [R16+0x20] ;  /* 0x0000200010087984 */ /* 0x000fe80000000c00 */
[----:B------:R-:W0:Y:S01]  /*14e0*/  LDS.128 R12, [R4] ;  /* 0x00000000040c7984 */ /* 0x000e220000000c00 */
[----:B------:R-:W-:Y:S02]  /*14f0*/  DADD R18, R18, R20 ;  /* 0x0000000012127229 */ /* 0x000fe40000000014 */
[----:B------:R-:W-:-:S02]  /*1500*/  DADD R22, R22, R26 ;  /* 0x0000000016167229 */ /* 0x000fc4000000001a */
[C---:B0-----:R-:W-:Y:S02]  /*1510*/  DMUL R28, R14.reuse, R10 ;  /* 0x0000000a0e1c7228 */ /* 0x041fe40000000000 */
[----:B------:R-:W-:-:S06]  /*1520*/  DMUL R6, R14, R8 ;  /* 0x000000080e067228 */ /* 0x000fcc0000000000 */
[C---:B------:R-:W-:Y:S01]  /*1530*/  DFMA R14, R12.reuse, R8, -R28 ;  /* 0x000000080c0e722b */ /* 0x040fe2000000081c */
[----:B------:R-:W-:Y:S01]  /*1540*/  LEA R8, R2, R4, 0x4 ;  /* 0x0000000402087211 */ /* 0x000fe200078e20ff */
[----:B------:R-:W-:Y:S02]  /*1550*/  DFMA R12, R12, R10, R6 ;  /* 0x0000000a0c0c722b */ /* 0x000fe40000000006 */
[----:B------:R-:W-:Y:S04]  /*1560*/  LDS.128 R4, [R16+0x30] ;  /* 0x0000300010047984 */ /* 0x000fe80000000c00 */
[----:B------:R-:W-:Y:S01]  /*1570*/  DADD R14, R18, R14 ;  /* 0x00000000120e7229 */ /* 0x000fe2000000000e */
[----:B------:R-:W0:Y:S01]  /*1580*/  LDS.128 R8, [R8] ;  /* 0x0000000008087984 */ /* 0x000e220000000c00 */
[----:B------:R-:W-:-:S02]  /*1590*/  DADD R12, R22, R12 ;  /* 0x00000000160c7229 */ /* 0x000fc4000000000c */
[C---:B0-----:R-:W-:Y:S02]  /*15a0*/  DMUL R20, R10.reuse, R6 ;  /* 0x000000060a147228 */ /* 0x041fe40000000000 */
[----:B------:R-:W-:-:S06]  /*15b0*/  DMUL R10, R10, R4 ;  /* 0x000000040a0a7228 */ /* 0x000fcc0000000000 */
[C---:B------:R-:W-:Y:S02]  /*15c0*/  DFMA R4, R8.reuse, R4, -R20 ;  /* 0x000000040804722b */ /* 0x040fe40000000814 */
[----:B------:R-:W-:-:S06]  /*15d0*/  DFMA R6, R8, R6, R10 ;  /* 0x000000060806722b */ /* 0x000fcc000000000a */
[----:B------:R-:W-:Y:S02]  /*15e0*/  DADD R4, R14, R4 ;  /* 0x000000000e047229 */ /* 0x000fe40000000004 */
[----:B------:R-:W-:-:S11]  /*15f0*/  DADD R6, R12, R6 ;  /* 0x000000000c067229 */ /* 0x000fd60000000006 */
.L_x_9:
[----:B------:R-:W-:Y:S05]  /*1600*/  @!P1 BRA `(.L_x_6) ;  /* 0x0000000000a49947 */ /* 0x000fea0003800000 */
[----:B------:R-:W-:Y:S02]  /*1610*/  ISETP.NE.AND P0, PT, R17, 0x1, PT ;  /* 0x000000011100780c */ /* 0x000fe40003f05270 */
[----:B------:R-:W-:-:S04]  /*1620*/  LOP3.LUT R8, R2, 0x1, RZ, 0xc0, !PT ;  /* 0x0000000102087812 */ /* 0x000fc800078ec0ff */
[----:B------:R-:W-:-:S07]  /*1630*/  ISETP.NE.U32.AND P1, PT, R8, 0x1, PT ;  /* 0x000000010800780c */ /* 0x000fce0003f25070 */
[----:B------:R-:W-:Y:S06]  /*1640*/  @!P0 BRA `(.L_x_10) ;  /* 0x00000000005c8947 */ /* 0x000fec0003800000 */
[----:B------:R-:W-:Y:S01]  /*1650*/  UIADD3 UR4, UPT, UPT, UR5, 0x200, URZ ;  /* 0x0000020005047890 */ /* 0x000fe2000fffe0ff */
[C---:B------:R-:W-:Y:S01]  /*1660*/  IMAD R8, R24.reuse, R2, R0 ;  /* 0x0000000218087224 */ /* 0x040fe200078e0200 */
[C---:B------:R-:W-:Y:S02]  /*1670*/  LEA R28, R24.reuse, UR7, 0x4 ;  /* 0x00000007181c7c11 */ /* 0x040fe4000f8e20ff */
[----:B------:R-:W-:Y:S01]  /*1680*/  ULEA UR4, UR6, UR4, 0x18 ;  /* 0x0000000406047291 */ /* 0x000fe2000f8ec0ff */
[----:B------:R-:W-:Y:S02]  /*1690*/  IADD3 R24, PT, PT, R24, 0x2, RZ ;  /* 0x0000000218187810 */ /* 0x000fe40007ffe0ff */
[----:B------:R-:W-:Y:S03]  /*16a0*/  LDS.128 R16, [R28+0x10] ;  /* 0x000010001c107984 */ /* 0x000fe60000000c00 */
[----:B------:R-:W-:-:S02]  /*16b0*/  LEA R25, R8, UR4, 0x4 ;  /* 0x0000000408197c11 */ /* 0x000fc4000f8e20ff */
[----:B------:R-:W-:Y:S02]  /*16c0*/  LDS.128 R8, [R28] ;  /* 0x000000001c087984 */ /* 0x000fe40000000c00 */
[----:B------:R-:W-:Y:S02]  /*16d0*/  LEA R20, R2, R25, 0x4 ;  /* 0x0000001902147211 */ /* 0x000fe400078e20ff */
[----:B------:R-:W0:Y:S04]  /*16e0*/  LDS.128 R12, [R25] ;  /* 0x00000000190c7984 */ /* 0x000e280000000c00 */
[----:B------:R-:W1:Y:S01]  /*16f0*/  LDS.128 R20, [R20] ;  /* 0x0000000014147984 */ /* 0x000e620000000c00 */
[C---:B0-----:R-:W-:Y:S02]  /*1700*/  DMUL R26, R14.reuse, R10 ;  /* 0x0000000a0e1a7228 */ /* 0x041fe40000000000 */
[----:B------:R-:W-:-:S06]  /*1710*/  DMUL R14, R14, R8 ;  /* 0x000000080e0e7228 */ /* 0x000fcc0000000000 */
[----:B------:R-:W-:Y:S02]  /*1720*/  DFMA R26, R12, R8, -R26 ;  /* 0x000000080c1a722b */ /* 0x000fe4000000081a */
[----:B-1----:R-:W-:Y:S02]  /*1730*/  DMUL R8, R22, R18 ;  /* 0x0000001216087228 */ /* 0x002fe40000000000 */
[----:B------:R-:W-:Y:S02]  /*1740*/  DFMA R14, R12, R10, R14 ;  /* 0x0000000a0c0e722b */ /* 0x000fe4000000000e */
[-C--:B------:R-:W-:Y:S02]  /*1750*/  DMUL R22, R22, R16.reuse ;  /* 0x0000001016167228 */ /* 0x080fe40000000000 */
[----:B------:R-:W-:Y:S02]  /*1760*/  DADD R4, R4, R26 ;  /* 0x0000000004047229 */ /* 0x000fe4000000001a */
[----:B------:R-:W-:-:S02]  /*1770*/  DFMA R8, R20, R16, -R8 ;  /* 0x000000101408722b */ /* 0x000fc40000000808 */
[----:B------:R-:W-:Y:S02]  /*1780*/  DADD R6, R6, R14 ;  /* 0x0000000006067229 */ /* 0x000fe4000000000e */
[----:B------:R-:W-:-:S04]  /*1790*/  DFMA R22, R20, R18, R22 ;  /* 0x000000121416722b */ /* 0x000fc80000000016 */
[----:B------:R-:W-:-:S04]  /*17a0*/  DADD R4, R4, R8 ;  /* 0x0000000004047229 */ /* 0x000fc80000000008 */
[----:B------:R-:W-:-:S11]  /*17b0*/  DADD R6, R6, R22 ;  /* 0x0000000006067229 */ /* 0x000fd60000000016 */
.L_x_10:
[----:B------:R-:W-:Y:S05]  /*17c0*/  @P1 BRA `(.L_x_6) ;  /* 0x0000000000341947 */ /* 0x000fea0003800000 */
[----:B------:R-:W-:Y:S01]  /*17d0*/  UIADD3 UR5, UPT, UPT, UR5, 0x200, URZ ;  /* 0x0000020005057890 */ /* 0x000fe2000fffe0ff */
[C---:B------:R-:W-:Y:S01]  /*17e0*/  IMAD R0, R24.reuse, R2, R0 ;  /* 0x0000000218007224 */ /* 0x040fe200078e0200 */
[----:B------:R-:W-:Y:S02]  /*17f0*/  LEA R12, R24, UR7, 0x4 ;  /* 0x00000007180c7c11 */ /* 0x000fe4000f8e20ff */
[----:B------:R-:W-:-:S04]  /*1800*/  ULEA UR5, UR6, UR5, 0x18 ;  /* 0x0000000506057291 */ /* 0x000fc8000f8ec0ff */
[----:B------:R-:W-:Y:S02]  /*1810*/  LDS.128 R12, [R12] ;  /* 0x000000000c0c7984 */ /* 0x000fe40000000c00 */
[----:B------:R-:W-:-:S05]  /*1820*/  LEA R0, R0, UR5, 0x4 ;  /* 0x0000000500007c11 */ /* 0x000fca000f8e20ff */
[----:B------:R-:W0:Y:S02]  /*1830*/  LDS.128 R8, [R0] ;  /* 0x0000000000087984 */ /* 0x000e240000000c00 */
[C---:B0-----:R-:W-:Y:S02]  /*1840*/  DMUL R16, R10.reuse, R14 ;  /* 0x0000000e0a107228 */ /* 0x041fe40000000000 */
[----:B------:R-:W-:-:S06]  /*1850*/  DMUL R10, R10, R12 ;  /* 0x0000000c0a0a7228 */ /* 0x000fcc0000000000 */
[C---:B------:R-:W-:Y:S02]  /*1860*/  DFMA R16, R8.reuse, R12, -R16 ;  /* 0x0000000c0810722b */ /* 0x040fe40000000810 */
[----:B------:R-:W-:-:S06]  /*1870*/  DFMA R10, R8, R14, R10 ;  /* 0x0000000e080a722b */ /* 0x000fcc000000000a */
[----:B------:R-:W-:Y:S02]  /*1880*/  DADD R4, R4, R16 ;  /* 0x0000000004047229 */ /* 0x000fe40000000010 */
[----:B------:R-:W-:-:S11]  /*1890*/  DADD R6, R6, R10 ;  /* 0x0000000006067229 */ /* 0x000fd6000000000a */
.L_x_6:
[----:B------:R-:W0:Y:S02]  /*18a0*/  LDC.64 R8, c[0x0][0x380] ;  /* 0x0000e000ff087b82 */ /* 0x000e240000000a00 */
[----:B0-----:R-:W-:-:S05]  /*18b0*/  IMAD.WIDE.U32 R2, R3, 0x10, R8 ;  /* 0x0000001003027825 */ /* 0x001fca00078e0008 */
[----:B------:R-:W-:Y:S01]  /*18c0*/  STG.E.128 desc[UR10][R2.64], R4 ;  /* 0x0000000402007986 */ /* 0x000fe2000c101d0a */
[----:B------:R-:W-:Y:S05]  /*18d0*/  EXIT ;  /* 0x000000000000794d */ /* 0x000fea0003800000 */
.L_x_11:
[----:B------:R-:W-:-:S00]  /*18e0*/  BRA `(.L_x_11) ;  /* 0xfffffffc00fc7947 */ /* 0x000fc0000383ffff */
[----:B------:R-:W-:-:S00]  /*18f0*/  NOP ;  /* 0x0000000000007918 */ /* 0x000fc00000000000 */
        /* <DEDUP_REMOVED lines=8> */
.L_x_12:


//--------------------- .nv.shared._Z12mypagemtimesP7double2PKS_S2_jjj --------------------------
	.section	.nv.shared._Z12mypagemtimesP7double2PKS_S2_jjj,"aw",@nobits
	.sectionflags	@""
	.align	16
.nv.shared._Z12mypagemtimesP7double2PKS_S2_jjj:
	.zero		17920


//--------------------- .nv.shared.reserved.0     --------------------------
	.section	.nv.shared.reserved.0,"aw",@nobits
	.weak		__nv_reservedSMEM_offset_0_alias
	.size		__nv_reservedSMEM_offset_0_alias, 0, 64
	.other		__nv_reservedSMEM_offset_0_alias,@"STO_CUDA_RESERVED_SHARED STV_DEFAULT"
__nv_reservedSMEM_offset_0_alias:
	.zero		0
	.zero		64


//--------------------- .nv.constant0._Z12mypagemtimesP7double2PKS_S2_jjj --------------------------
	.section	.nv.constant0._Z12mypagemtimesP7double2PKS_S2_jjj,"a",@progbits
	.sectionflags	@""
	.align	4
.nv.constant0._Z12mypagemtimesP7double2PKS_S2_jjj:
	.zero		932


//--------------------- SYMBOLS --------------------------

	.type		.nv.reservedSmem.offset0,@object
	.size		.nv.reservedSmem.offset0,0x4
	.type		.nv.reservedSmem.cap,@object
	.size		.nv.reservedSmem.cap,0x4
